//
// Generated by NVIDIA NVVM Compiler
//
// Compiler Build ID: CL-36424714
// Cuda compilation tools, release 13.0, V13.0.88
// Based on NVVM 20.0.0
//

.version 9.0
.target sm_100
.address_size 64

	// .globl	convolution
// _ZZ11convolutionE9shr_convo has been demoted

.visible .entry convolution(
	.param .u64 .ptr .align 1 convolution_param_0,
	.param .u32 convolution_param_1,
	.param .u32 convolution_param_2,
	.param .u64 .ptr .align 1 convolution_param_3,
	.param .u32 convolution_param_4,
	.param .u32 convolution_param_5,
	.param .u64 .ptr .align 1 convolution_param_6
)
{
	.reg .pred 	%p<106>;
	.reg .b32 	%r<404>;
	.reg .b64 	%rd<48>;
	// demoted variable
	.shared .align 4 .b8 _ZZ11convolutionE9shr_convo[4096];
	ld.param.u64 	%rd5, [convolution_param_0];
	ld.param.u32 	%r186, [convolution_param_1];
	ld.param.u32 	%r190, [convolution_param_2];
	ld.param.u64 	%rd6, [convolution_param_3];
	ld.param.u32 	%r188, [convolution_param_4];
	ld.param.u32 	%r189, [convolution_param_5];
	cvta.to.global.u64 	%rd1, %rd6;
	cvta.to.global.u64 	%rd2, %rd5;
	mov.u32 	%r191, %ctaid.x;
	mov.u32 	%r192, %ntid.x;
	mov.u32 	%r1, %tid.x;
	mad.lo.s32 	%r2, %r191, %r192, %r1;
	mov.u32 	%r193, %ctaid.y;
	mov.u32 	%r194, %ntid.y;
	mul.lo.s32 	%r3, %r193, %r194;
	mov.u32 	%r4, %tid.y;
	add.s32 	%r195, %r3, %r4;
	setp.ge.s32 	%p2, %r2, %r186;
	setp.ge.s32 	%p3, %r195, %r190;
	or.pred  	%p4, %p2, %p3;
	@%p4 bra 	$L__BB0_63;
	or.b32  	%r196, %r1, %r4;
	setp.ne.s32 	%p5, %r196, 0;
	min.s32 	%r197, %r188, %r189;
	setp.lt.s32 	%p6, %r197, 1;
	or.pred  	%p7, %p6, %p5;
	@%p7 bra 	$L__BB0_17;
	and.b32  	%r6, %r189, 15;
	add.s32 	%r7, %r6, -1;
	and.b32  	%r8, %r189, 7;
	add.s32 	%r9, %r8, -1;
	and.b32  	%r10, %r189, 2147483632;
	and.b32  	%r11, %r189, 3;
	mov.b32 	%r322, 0;
	mov.u32 	%r335, %r322;
$L__BB0_3:
	setp.lt.u32 	%p8, %r189, 16;
	shl.b32 	%r201, %r322, 7;
	mov.u32 	%r202, _ZZ11convolutionE9shr_convo;
	add.s32 	%r14, %r202, %r201;
	mov.b32 	%r330, 0;
	@%p8 bra 	$L__BB0_6;
	mov.b32 	%r324, 0;
$L__BB0_5:
	.pragma "nounroll";
	cvt.s64.s32 	%rd7, %r335;
	add.s64 	%rd8, %rd1, %rd7;
	ld.global.s8 	%r204, [%rd8];
	shl.b32 	%r205, %r324, 2;
	add.s32 	%r206, %r14, %r205;
	st.shared.u32 	[%r206], %r204;
	ld.global.s8 	%r207, [%rd8+1];
	st.shared.u32 	[%r206+4], %r207;
	ld.global.s8 	%r208, [%rd8+2];
	st.shared.u32 	[%r206+8], %r208;
	ld.global.s8 	%r209, [%rd8+3];
	st.shared.u32 	[%r206+12], %r209;
	ld.global.s8 	%r210, [%rd8+4];
	st.shared.u32 	[%r206+16], %r210;
	ld.global.s8 	%r211, [%rd8+5];
	st.shared.u32 	[%r206+20], %r211;
	ld.global.s8 	%r212, [%rd8+6];
	st.shared.u32 	[%r206+24], %r212;
	ld.global.s8 	%r213, [%rd8+7];
	st.shared.u32 	[%r206+28], %r213;
	ld.global.s8 	%r214, [%rd8+8];
	st.shared.u32 	[%r206+32], %r214;
	ld.global.s8 	%r215, [%rd8+9];
	st.shared.u32 	[%r206+36], %r215;
	ld.global.s8 	%r216, [%rd8+10];
	st.shared.u32 	[%r206+40], %r216;
	ld.global.s8 	%r217, [%rd8+11];
	st.shared.u32 	[%r206+44], %r217;
	ld.global.s8 	%r218, [%rd8+12];
	st.shared.u32 	[%r206+48], %r218;
	ld.global.s8 	%r219, [%rd8+13];
	st.shared.u32 	[%r206+52], %r219;
	ld.global.s8 	%r220, [%rd8+14];
	st.shared.u32 	[%r206+56], %r220;
	add.s32 	%r335, %r335, 16;
	ld.global.s8 	%r221, [%rd8+15];
	st.shared.u32 	[%r206+60], %r221;
	add.s32 	%r324, %r324, 16;
	setp.ne.s32 	%p9, %r324, %r10;
	mov.u32 	%r330, %r10;
	@%p9 bra 	$L__BB0_5;
$L__BB0_6:
	setp.eq.s32 	%p10, %r6, 0;
	@%p10 bra 	$L__BB0_16;
	setp.lt.u32 	%p11, %r7, 7;
	@%p11 bra 	$L__BB0_9;
	cvt.s64.s32 	%rd9, %r335;
	add.s64 	%rd10, %rd1, %rd9;
	ld.global.s8 	%r223, [%rd10];
	shl.b32 	%r224, %r330, 2;
	add.s32 	%r225, %r14, %r224;
	st.shared.u32 	[%r225], %r223;
	ld.global.s8 	%r226, [%rd10+1];
	st.shared.u32 	[%r225+4], %r226;
	ld.global.s8 	%r227, [%rd10+2];
	st.shared.u32 	[%r225+8], %r227;
	ld.global.s8 	%r228, [%rd10+3];
	st.shared.u32 	[%r225+12], %r228;
	ld.global.s8 	%r229, [%rd10+4];
	st.shared.u32 	[%r225+16], %r229;
	ld.global.s8 	%r230, [%rd10+5];
	st.shared.u32 	[%r225+20], %r230;
	ld.global.s8 	%r231, [%rd10+6];
	st.shared.u32 	[%r225+24], %r231;
	ld.global.s8 	%r232, [%rd10+7];
	st.shared.u32 	[%r225+28], %r232;
	add.s32 	%r335, %r335, 8;
	add.s32 	%r330, %r330, 8;
$L__BB0_9:
	setp.eq.s32 	%p12, %r8, 0;
	@%p12 bra 	$L__BB0_16;
	setp.lt.u32 	%p13, %r9, 3;
	mov.u32 	%r334, %r335;
	@%p13 bra 	$L__BB0_12;
	cvt.s64.s32 	%rd11, %r335;
	add.s64 	%rd12, %rd1, %rd11;
	ld.global.s8 	%r234, [%rd12];
	shl.b32 	%r235, %r330, 2;
	add.s32 	%r236, %r14, %r235;
	st.shared.u32 	[%r236], %r234;
	ld.global.s8 	%r237, [%rd12+1];
	st.shared.u32 	[%r236+4], %r237;
	ld.global.s8 	%r238, [%rd12+2];
	st.shared.u32 	[%r236+8], %r238;
	ld.global.s8 	%r239, [%rd12+3];
	st.shared.u32 	[%r236+12], %r239;
	add.s32 	%r335, %r335, 4;
	add.s32 	%r330, %r330, 4;
	mov.u32 	%r334, %r335;
$L__BB0_12:
	setp.eq.s32 	%p14, %r11, 0;
	@%p14 bra 	$L__BB0_16;
	setp.eq.s32 	%p15, %r11, 1;
	add.s32 	%r335, %r334, 1;
	cvt.s64.s32 	%rd13, %r334;
	add.s64 	%rd3, %rd1, %rd13;
	ld.global.s8 	%r240, [%rd3];
	shl.b32 	%r241, %r330, 2;
	add.s32 	%r33, %r14, %r241;
	st.shared.u32 	[%r33], %r240;
	@%p15 bra 	$L__BB0_16;
	setp.eq.s32 	%p16, %r11, 2;
	add.s32 	%r335, %r334, 2;
	ld.global.s8 	%r242, [%rd3+1];
	st.shared.u32 	[%r33+4], %r242;
	@%p16 bra 	$L__BB0_16;
	add.s32 	%r335, %r334, 3;
	ld.global.s8 	%r243, [%rd3+2];
	st.shared.u32 	[%r33+8], %r243;
$L__BB0_16:
	add.s32 	%r322, %r322, 1;
	setp.ne.s32 	%p17, %r322, %r188;
	@%p17 bra 	$L__BB0_3;
$L__BB0_17:
	bar.sync 	0;
	shr.u32 	%r245, %r189, 31;
	add.s32 	%r246, %r189, %r245;
	shr.s32 	%r247, %r246, 1;
	neg.s32 	%r38, %r247;
	sub.s32 	%r39, %r195, %r247;
	mov.b32 	%r353, 0;
	setp.lt.s32 	%p18, %r197, 1;
	mov.u32 	%r354, %r353;
	@%p18 bra 	$L__BB0_60;
	and.b32  	%r40, %r189, 7;
	and.b32  	%r250, %r189, 2147483640;
	neg.s32 	%r41, %r250;
	shl.b32 	%r42, %r186, 3;
	add.s32 	%r251, %r4, %r38;
	add.s32 	%r252, %r251, %r3;
	mad.lo.s32 	%r43, %r186, %r252, %r186;
	add.s32 	%r253, %r252, 2;
	mul.lo.s32 	%r44, %r186, %r253;
	add.s32 	%r254, %r252, 3;
	mul.lo.s32 	%r45, %r186, %r254;
	add.s32 	%r255, %r252, 4;
	mul.lo.s32 	%r46, %r186, %r255;
	add.s32 	%r256, %r252, 5;
	mul.lo.s32 	%r47, %r186, %r256;
	add.s32 	%r257, %r252, 6;
	mul.lo.s32 	%r48, %r186, %r257;
	add.s32 	%r258, %r252, 7;
	mul.lo.s32 	%r49, %r186, %r258;
	shr.u32 	%r259, %r188, 31;
	add.s32 	%r260, %r188, %r259;
	shr.s32 	%r261, %r260, 1;
	sub.s32 	%r337, %r2, %r261;
	mov.b32 	%r336, 0;
	mov.u32 	%r354, %r336;
	mov.u32 	%r353, %r336;
$L__BB0_19:
	setp.lt.u32 	%p19, %r189, 8;
	setp.gt.s32 	%p20, %r337, -1;
	setp.lt.s32 	%p21, %r337, %r186;
	and.pred  	%p1, %p20, %p21;
	mov.b32 	%r385, 0;
	mov.u32 	%r386, %r39;
	@%p19 bra 	$L__BB0_38;
	mad.lo.s32 	%r348, %r186, %r39, %r337;
	add.s32 	%r347, %r43, %r337;
	add.s32 	%r346, %r44, %r337;
	add.s32 	%r345, %r45, %r337;
	add.s32 	%r344, %r46, %r337;
	add.s32 	%r343, %r47, %r337;
	add.s32 	%r342, %r48, %r337;
	shl.b32 	%r264, %r336, 7;
	mov.u32 	%r265, _ZZ11convolutionE9shr_convo;
	add.s32 	%r266, %r265, %r264;
	add.s32 	%r341, %r266, 16;
	add.s32 	%r340, %r49, %r337;
	mov.u32 	%r349, %r41;
	mov.u32 	%r350, %r39;
$L__BB0_21:
	.pragma "nounroll";
	setp.gt.s32 	%p22, %r350, -1;
	setp.lt.s32 	%p23, %r350, %r190;
	and.pred  	%p24, %p22, %p23;
	and.pred  	%p25, %p1, %p24;
	not.pred 	%p26, %p25;
	@%p26 bra 	$L__BB0_23;
	ld.shared.u32 	%r267, [%r341+-16];
	cvt.s64.s32 	%rd14, %r348;
	add.s64 	%rd15, %rd2, %rd14;
	ld.global.u8 	%r268, [%rd15];
	mad.lo.s32 	%r353, %r267, %r268, %r353;
	add.s32 	%r354, %r267, %r354;
$L__BB0_23:
	setp.gt.s32 	%p27, %r350, -2;
	add.s32 	%r269, %r350, 1;
	setp.lt.s32 	%p28, %r269, %r190;
	and.pred  	%p29, %p27, %p28;
	and.pred  	%p30, %p1, %p29;
	not.pred 	%p31, %p30;
	@%p31 bra 	$L__BB0_25;
	ld.shared.u32 	%r270, [%r341+-12];
	cvt.s64.s32 	%rd16, %r347;
	add.s64 	%rd17, %rd2, %rd16;
	ld.global.u8 	%r271, [%rd17];
	mad.lo.s32 	%r353, %r270, %r271, %r353;
	add.s32 	%r354, %r270, %r354;
$L__BB0_25:
	setp.gt.s32 	%p32, %r350, -3;
	add.s32 	%r272, %r350, 2;
	setp.lt.s32 	%p33, %r272, %r190;
	and.pred  	%p34, %p32, %p33;
	and.pred  	%p35, %p1, %p34;
	not.pred 	%p36, %p35;
	@%p36 bra 	$L__BB0_27;
	ld.shared.u32 	%r273, [%r341+-8];
	cvt.s64.s32 	%rd18, %r346;
	add.s64 	%rd19, %rd2, %rd18;
	ld.global.u8 	%r274, [%rd19];
	mad.lo.s32 	%r353, %r273, %r274, %r353;
	add.s32 	%r354, %r273, %r354;
$L__BB0_27:
	setp.gt.s32 	%p37, %r350, -4;
	add.s32 	%r275, %r350, 3;
	setp.lt.s32 	%p38, %r275, %r190;
	and.pred  	%p39, %p37, %p38;
	and.pred  	%p40, %p1, %p39;
	not.pred 	%p41, %p40;
	@%p41 bra 	$L__BB0_29;
	ld.shared.u32 	%r276, [%r341+-4];
	cvt.s64.s32 	%rd20, %r345;
	add.s64 	%rd21, %rd2, %rd20;
	ld.global.u8 	%r277, [%rd21];
	mad.lo.s32 	%r353, %r276, %r277, %r353;
	add.s32 	%r354, %r276, %r354;
$L__BB0_29:
	setp.gt.s32 	%p42, %r350, -5;
	add.s32 	%r278, %r350, 4;
	setp.lt.s32 	%p43, %r278, %r190;
	and.pred  	%p44, %p42, %p43;
	and.pred  	%p45, %p1, %p44;
	not.pred 	%p46, %p45;
	@%p46 bra 	$L__BB0_31;
	ld.shared.u32 	%r279, [%r341];
	cvt.s64.s32 	%rd22, %r344;
	add.s64 	%rd23, %rd2, %rd22;
	ld.global.u8 	%r280, [%rd23];
	mad.lo.s32 	%r353, %r279, %r280, %r353;
	add.s32 	%r354, %r279, %r354;
$L__BB0_31:
	setp.gt.s32 	%p47, %r350, -6;
	add.s32 	%r281, %r350, 5;
	setp.lt.s32 	%p48, %r281, %r190;
	and.pred  	%p49, %p47, %p48;
	and.pred  	%p50, %p1, %p49;
	not.pred 	%p51, %p50;
	@%p51 bra 	$L__BB0_33;
	ld.shared.u32 	%r282, [%r341+4];
	cvt.s64.s32 	%rd24, %r343;
	add.s64 	%rd25, %rd2, %rd24;
	ld.global.u8 	%r283, [%rd25];
	mad.lo.s32 	%r353, %r282, %r283, %r353;
	add.s32 	%r354, %r282, %r354;
$L__BB0_33:
	setp.gt.s32 	%p52, %r350, -7;
	add.s32 	%r284, %r350, 6;
	setp.lt.s32 	%p53, %r284, %r190;
	and.pred  	%p54, %p52, %p53;
	and.pred  	%p55, %p1, %p54;
	not.pred 	%p56, %p55;
	@%p56 bra 	$L__BB0_35;
	ld.shared.u32 	%r285, [%r341+8];
	cvt.s64.s32 	%rd26, %r342;
	add.s64 	%rd27, %rd2, %rd26;
	ld.global.u8 	%r286, [%rd27];
	mad.lo.s32 	%r353, %r285, %r286, %r353;
	add.s32 	%r354, %r285, %r354;
$L__BB0_35:
	setp.gt.s32 	%p57, %r350, -8;
	add.s32 	%r105, %r350, 7;
	setp.lt.s32 	%p58, %r105, %r190;
	and.pred  	%p59, %p57, %p58;
	and.pred  	%p60, %p1, %p59;
	not.pred 	%p61, %p60;
	@%p61 bra 	$L__BB0_37;
	ld.shared.u32 	%r287, [%r341+12];
	cvt.s64.s32 	%rd28, %r340;
	add.s64 	%rd29, %rd2, %rd28;
	ld.global.u8 	%r288, [%rd29];
	mad.lo.s32 	%r353, %r287, %r288, %r353;
	add.s32 	%r354, %r287, %r354;
$L__BB0_37:
	and.b32  	%r385, %r189, 2147483640;
	add.s32 	%r386, %r350, 8;
	add.s32 	%r349, %r349, 8;
	add.s32 	%r348, %r348, %r42;
	add.s32 	%r347, %r347, %r42;
	add.s32 	%r346, %r346, %r42;
	add.s32 	%r345, %r345, %r42;
	add.s32 	%r344, %r344, %r42;
	add.s32 	%r343, %r343, %r42;
	add.s32 	%r342, %r342, %r42;
	add.s32 	%r341, %r341, 32;
	add.s32 	%r340, %r340, %r42;
	setp.ne.s32 	%p62, %r349, 0;
	add.s32 	%r350, %r105, 1;
	@%p62 bra 	$L__BB0_21;
$L__BB0_38:
	setp.eq.s32 	%p63, %r40, 0;
	@%p63 bra 	$L__BB0_59;
	shl.b32 	%r290, %r336, 7;
	mov.u32 	%r291, _ZZ11convolutionE9shr_convo;
	add.s32 	%r129, %r291, %r290;
	add.s32 	%r292, %r40, -1;
	setp.lt.u32 	%p64, %r292, 3;
	@%p64 bra 	$L__BB0_49;
	setp.gt.s32 	%p65, %r386, -1;
	setp.lt.s32 	%p66, %r386, %r190;
	and.pred  	%p67, %p65, %p66;
	and.pred  	%p68, %p1, %p67;
	shl.b32 	%r293, %r385, 2;
	add.s32 	%r130, %r129, %r293;
	not.pred 	%p69, %p68;
	@%p69 bra 	$L__BB0_42;
	ld.shared.u32 	%r294, [%r130];
	mad.lo.s32 	%r295, %r386, %r186, %r337;
	cvt.s64.s32 	%rd30, %r295;
	add.s64 	%rd31, %rd2, %rd30;
	ld.global.u8 	%r296, [%rd31];
	mad.lo.s32 	%r353, %r294, %r296, %r353;
	add.s32 	%r354, %r294, %r354;
$L__BB0_42:
	add.s32 	%r135, %r386, 1;
	setp.gt.s32 	%p70, %r386, -2;
	setp.lt.s32 	%p71, %r135, %r190;
	and.pred  	%p72, %p70, %p71;
	and.pred  	%p73, %p1, %p72;
	not.pred 	%p74, %p73;
	@%p74 bra 	$L__BB0_44;
	ld.shared.u32 	%r297, [%r130+4];
	mad.lo.s32 	%r298, %r135, %r186, %r337;
	cvt.s64.s32 	%rd32, %r298;
	add.s64 	%rd33, %rd2, %rd32;
	ld.global.u8 	%r299, [%rd33];
	mad.lo.s32 	%r353, %r297, %r299, %r353;
	add.s32 	%r354, %r297, %r354;
$L__BB0_44:
	add.s32 	%r140, %r386, 2;
	setp.gt.s32 	%p75, %r386, -3;
	setp.lt.s32 	%p76, %r140, %r190;
	and.pred  	%p77, %p75, %p76;
	and.pred  	%p78, %p1, %p77;
	not.pred 	%p79, %p78;
	@%p79 bra 	$L__BB0_46;
	ld.shared.u32 	%r300, [%r130+8];
	mad.lo.s32 	%r301, %r140, %r186, %r337;
	cvt.s64.s32 	%rd34, %r301;
	add.s64 	%rd35, %rd2, %rd34;
	ld.global.u8 	%r302, [%rd35];
	mad.lo.s32 	%r353, %r300, %r302, %r353;
	add.s32 	%r354, %r300, %r354;
$L__BB0_46:
	add.s32 	%r145, %r386, 3;
	setp.gt.s32 	%p80, %r386, -4;
	setp.lt.s32 	%p81, %r145, %r190;
	and.pred  	%p82, %p80, %p81;
	and.pred  	%p83, %p1, %p82;
	not.pred 	%p84, %p83;
	@%p84 bra 	$L__BB0_48;
	ld.shared.u32 	%r303, [%r130+12];
	mad.lo.s32 	%r304, %r145, %r186, %r337;
	cvt.s64.s32 	%rd36, %r304;
	add.s64 	%rd37, %rd2, %rd36;
	ld.global.u8 	%r305, [%rd37];
	mad.lo.s32 	%r353, %r303, %r305, %r353;
	add.s32 	%r354, %r303, %r354;
$L__BB0_48:
	add.s32 	%r386, %r386, 4;
	add.s32 	%r385, %r385, 4;
$L__BB0_49:
	and.b32  	%r307, %r189, 3;
	setp.eq.s32 	%p85, %r307, 0;
	@%p85 bra 	$L__BB0_59;
	setp.eq.s32 	%p86, %r307, 1;
	@%p86 bra 	$L__BB0_56;
	setp.gt.s32 	%p87, %r386, -1;
	setp.lt.s32 	%p88, %r386, %r190;
	and.pred  	%p89, %p87, %p88;
	and.pred  	%p90, %p1, %p89;
	shl.b32 	%r308, %r385, 2;
	add.s32 	%r158, %r129, %r308;
	not.pred 	%p91, %p90;
	@%p91 bra 	$L__BB0_53;
	ld.shared.u32 	%r309, [%r158];
	mad.lo.s32 	%r310, %r386, %r186, %r337;
	cvt.s64.s32 	%rd38, %r310;
	add.s64 	%rd39, %rd2, %rd38;
	ld.global.u8 	%r311, [%rd39];
	mad.lo.s32 	%r353, %r309, %r311, %r353;
	add.s32 	%r354, %r309, %r354;
$L__BB0_53:
	add.s32 	%r163, %r386, 1;
	setp.gt.s32 	%p92, %r386, -2;
	setp.lt.s32 	%p93, %r163, %r190;
	and.pred  	%p94, %p92, %p93;
	and.pred  	%p95, %p1, %p94;
	not.pred 	%p96, %p95;
	@%p96 bra 	$L__BB0_55;
	ld.shared.u32 	%r312, [%r158+4];
	mad.lo.s32 	%r313, %r163, %r186, %r337;
	cvt.s64.s32 	%rd40, %r313;
	add.s64 	%rd41, %rd2, %rd40;
	ld.global.u8 	%r314, [%rd41];
	mad.lo.s32 	%r353, %r312, %r314, %r353;
	add.s32 	%r354, %r312, %r354;
$L__BB0_55:
	add.s32 	%r386, %r386, 2;
	add.s32 	%r385, %r385, 2;
$L__BB0_56:
	and.b32  	%r315, %r189, 1;
	setp.eq.b32 	%p97, %r315, 1;
	not.pred 	%p98, %p97;
	@%p98 bra 	$L__BB0_59;
	setp.gt.s32 	%p99, %r386, -1;
	setp.lt.s32 	%p100, %r386, %r190;
	and.pred  	%p101, %p99, %p100;
	and.pred  	%p102, %p1, %p101;
	not.pred 	%p103, %p102;
	@%p103 bra 	$L__BB0_59;
	shl.b32 	%r316, %r385, 2;
	add.s32 	%r317, %r129, %r316;
	ld.shared.u32 	%r318, [%r317];
	mad.lo.s32 	%r319, %r386, %r186, %r337;
	cvt.s64.s32 	%rd42, %r319;
	add.s64 	%rd43, %rd2, %rd42;
	ld.global.u8 	%r320, [%rd43];
	mad.lo.s32 	%r353, %r318, %r320, %r353;
	add.s32 	%r354, %r318, %r354;
$L__BB0_59:
	add.s32 	%r337, %r337, 1;
	add.s32 	%r336, %r336, 1;
	setp.ne.s32 	%p104, %r336, %r188;
	@%p104 bra 	$L__BB0_19;
$L__BB0_60:
	setp.lt.s32 	%p105, %r354, 1;
	@%p105 bra 	$L__BB0_62;
	div.s32 	%r353, %r353, %r354;
$L__BB0_62:
	ld.param.u64 	%rd47, [convolution_param_6];
	mad.lo.s32 	%r321, %r186, %r195, %r2;
	cvt.s64.s32 	%rd44, %r321;
	cvta.to.global.u64 	%rd45, %rd47;
	add.s64 	%rd46, %rd45, %rd44;
	st.global.u8 	[%rd46], %r353;
$L__BB0_63:
	ret;

}
	// .globl	sobel
.visible .entry sobel(
	.param .u64 .ptr .align 1 sobel_param_0,
	.param .u64 .ptr .align 1 sobel_param_1,
	.param .u64 .ptr .align 1 sobel_param_2,
	.param .u32 sobel_param_3,
	.param .u32 sobel_param_4
)
{
	.reg .pred 	%p<11>;
	.reg .b16 	%rs<5>;
	.reg .b32 	%r<46>;
	.reg .b64 	%rd<24>;
	.reg .b64 	%fd<44>;

	ld.param.u64 	%rd1, [sobel_param_0];
	ld.param.u64 	%rd2, [sobel_param_1];
	ld.param.u64 	%rd3, [sobel_param_2];
	ld.param.u32 	%r5, [sobel_param_3];
	ld.param.u32 	%r6, [sobel_param_4];
	mov.u32 	%r8, %ctaid.x;
	mov.u32 	%r9, %ntid.x;
	mov.u32 	%r10, %tid.x;
	mad.lo.s32 	%r1, %r8, %r9, %r10;
	mov.u32 	%r11, %ctaid.y;
	mov.u32 	%r12, %ntid.y;
	mov.u32 	%r13, %tid.y;
	mad.lo.s32 	%r14, %r11, %r12, %r13;
	add.s32 	%r15, %r5, -2;
	setp.ge.s32 	%p1, %r1, %r15;
	add.s32 	%r16, %r6, -2;
	setp.ge.s32 	%p2, %r14, %r16;
	or.pred  	%p3, %p1, %p2;
	@%p3 bra 	$L__BB1_5;
	setp.lt.s32 	%p4, %r1, 1;
	setp.eq.s32 	%p5, %r14, 0;
	or.pred  	%p6, %p4, %p5;
	@%p6 bra 	$L__BB1_5;
	cvta.to.global.u64 	%rd4, %rd1;
	add.s32 	%r17, %r14, -1;
	mul.lo.s32 	%r18, %r5, %r17;
	cvt.s64.s32 	%rd5, %r18;
	cvt.u64.u32 	%rd6, %r1;
	add.s64 	%rd7, %rd5, %rd6;
	add.s64 	%rd8, %rd4, %rd7;
	ld.global.u8 	%r19, [%rd8+-1];
	ld.global.u8 	%r20, [%rd8+1];
	mul.lo.s32 	%r21, %r5, %r14;
	cvt.s64.s32 	%rd9, %r21;
	add.s64 	%rd10, %rd9, %rd6;
	add.s64 	%rd11, %rd4, %rd10;
	ld.global.u8 	%rs1, [%rd11+-1];
	mul.wide.u16 	%r22, %rs1, 2;
	ld.global.u8 	%rs2, [%rd11+1];
	add.s32 	%r23, %r21, %r5;
	cvt.s64.s32 	%rd12, %r23;
	add.s64 	%rd13, %rd12, %rd6;
	add.s64 	%rd14, %rd4, %rd13;
	ld.global.u8 	%r24, [%rd14+-1];
	ld.global.u8 	%r25, [%rd14+1];
	sub.s32 	%r26, %r19, %r20;
	add.s32 	%r27, %r26, %r22;
	add.s32 	%r28, %r27, %r24;
	mul.wide.u16 	%r29, %rs2, 2;
	add.s32 	%r30, %r29, %r25;
	sub.s32 	%r31, %r28, %r30;
	add.s32 	%r3, %r18, %r1;
	cvt.s64.s32 	%rd15, %r3;
	add.s64 	%rd16, %rd4, %rd15;
	ld.global.u8 	%rs3, [%rd16];
	mul.wide.u16 	%r32, %rs3, 2;
	add.s32 	%r33, %r23, %r1;
	cvt.s64.s32 	%rd17, %r33;
	add.s64 	%rd18, %rd4, %rd17;
	ld.global.u8 	%rs4, [%rd18];
	add.s32 	%r34, %r32, %r19;
	add.s32 	%r35, %r34, %r20;
	mul.wide.u16 	%r36, %rs4, 2;
	add.s32 	%r37, %r36, %r24;
	add.s32 	%r38, %r37, %r25;
	sub.s32 	%r39, %r35, %r38;
	cvt.rn.f64.s32 	%fd5, %r31;
	mul.lo.s32 	%r40, %r39, %r39;
	cvt.rn.f64.u32 	%fd6, %r40;
	fma.rn.f64 	%fd7, %fd5, %fd5, %fd6;
	sqrt.rn.f64 	%fd8, %fd7;
	cvt.rzi.s32.f64 	%r4, %fd8;
	cvt.rn.f64.s32 	%fd9, %r39;
	div.rn.f64 	%fd1, %fd9, %fd5;
	abs.f64 	%fd2, %fd1;
	setp.leu.f64 	%p7, %fd2, 0d3FF0000000000000;
	mov.f64 	%fd43, %fd2;
	@%p7 bra 	$L__BB1_4;
	rcp.approx.ftz.f64 	%fd10, %fd2;
	neg.f64 	%fd11, %fd2;
	fma.rn.f64 	%fd12, %fd11, %fd10, 0d3FF0000000000000;
	fma.rn.f64 	%fd13, %fd12, %fd12, %fd12;
	fma.rn.f64 	%fd14, %fd13, %fd10, %fd10;
	setp.eq.f64 	%p8, %fd2, 0d7FF0000000000000;
	selp.f64 	%fd43, 0d0000000000000000, %fd14, %p8;
$L__BB1_4:
	setp.gt.f64 	%p9, %fd2, 0d3FF0000000000000;
	mul.f64 	%fd15, %fd43, %fd43;
	fma.rn.f64 	%fd16, %fd15, 0dBEF53E1D2A25FF7E, 0d3F2D3B63DBB65B49;
	fma.rn.f64 	%fd17, %fd16, %fd15, 0dBF5312788DDE082E;
	fma.rn.f64 	%fd18, %fd17, %fd15, 0d3F6F9690C8249315;
	fma.rn.f64 	%fd19, %fd18, %fd15, 0dBF82CF5AABC7CF0D;
	fma.rn.f64 	%fd20, %fd19, %fd15, 0d3F9162B0B2A3BFDE;
	fma.rn.f64 	%fd21, %fd20, %fd15, 0dBF9A7256FEB6FC6B;
	fma.rn.f64 	%fd22, %fd21, %fd15, 0d3FA171560CE4A489;
	fma.rn.f64 	%fd23, %fd22, %fd15, 0dBFA4F44D841450E4;
	fma.rn.f64 	%fd24, %fd23, %fd15, 0d3FA7EE3D3F36BB95;
	fma.rn.f64 	%fd25, %fd24, %fd15, 0dBFAAD32AE04A9FD1;
	fma.rn.f64 	%fd26, %fd25, %fd15, 0d3FAE17813D66954F;
	fma.rn.f64 	%fd27, %fd26, %fd15, 0dBFB11089CA9A5BCD;
	fma.rn.f64 	%fd28, %fd27, %fd15, 0d3FB3B12B2DB51738;
	fma.rn.f64 	%fd29, %fd28, %fd15, 0dBFB745D022F8DC5C;
	fma.rn.f64 	%fd30, %fd29, %fd15, 0d3FBC71C709DFE927;
	fma.rn.f64 	%fd31, %fd30, %fd15, 0dBFC2492491FA1744;
	fma.rn.f64 	%fd32, %fd31, %fd15, 0d3FC99999999840D2;
	fma.rn.f64 	%fd33, %fd32, %fd15, 0dBFD555555555544C;
	mul.f64 	%fd34, %fd15, %fd33;
	fma.rn.f64 	%fd35, %fd34, %fd43, %fd43;
	mov.f64 	%fd36, 0d3FF921FB54442D18;
	sub.f64 	%fd37, %fd36, %fd35;
	selp.f64 	%fd38, %fd37, %fd35, %p9;
	copysign.f64 	%fd39, %fd1, %fd38;
	cvt.rzi.s32.f64 	%r41, %fd39;
	add.s32 	%r42, %r3, %r5;
	cvt.s64.s32 	%rd19, %r42;
	cvta.to.global.u64 	%rd20, %rd2;
	add.s64 	%rd21, %rd20, %rd19;
	st.global.u8 	[%rd21], %r4;
	cvt.rn.f64.s32 	%fd40, %r41;
	mul.f64 	%fd41, %fd40, 0d4066800000000000;
	div.rn.f64 	%fd42, %fd41, 0d400921FB54442EEA;
	cvt.rzi.s32.f64 	%r43, %fd42;
	setp.lt.s32 	%p10, %r43, 0;
	add.s32 	%r44, %r43, 180;
	selp.b32 	%r45, %r44, %r43, %p10;
	cvta.to.global.u64 	%rd22, %rd3;
	add.s64 	%rd23, %rd22, %rd19;
	st.global.u8 	[%rd23], %r45;
$L__BB1_5:
	ret;

}
	// .globl	suppression
.visible .entry suppression(
	.param .u64 .ptr .align 1 suppression_param_0,
	.param .u64 .ptr .align 1 suppression_param_1,
	.param .u64 .ptr .align 1 suppression_param_2,
	.param .u32 suppression_param_3,
	.param .u32 suppression_param_4
)
{
	.reg .pred 	%p<24>;
	.reg .b16 	%rs<24>;
	.reg .b32 	%r<27>;
	.reg .b64 	%rd<30>;

	ld.param.u64 	%rd7, [suppression_param_0];
	ld.param.u64 	%rd5, [suppression_param_1];
	ld.param.u64 	%rd6, [suppression_param_2];
	ld.param.u32 	%r7, [suppression_param_3];
	ld.param.u32 	%r8, [suppression_param_4];
	cvta.to.global.u64 	%rd1, %rd7;
	mov.u32 	%r10, %ctaid.x;
	mov.u32 	%r11, %ntid.x;
	mov.u32 	%r12, %tid.x;
	mad.lo.s32 	%r1, %r10, %r11, %r12;
	mov.u32 	%r13, %ctaid.y;
	mov.u32 	%r14, %ntid.y;
	mov.u32 	%r15, %tid.y;
	mad.lo.s32 	%r16, %r13, %r14, %r15;
	add.s32 	%r17, %r7, -2;
	setp.ge.s32 	%p6, %r1, %r17;
	add.s32 	%r18, %r8, -2;
	setp.ge.s32 	%p7, %r16, %r18;
	or.pred  	%p8, %p6, %p7;
	@%p8 bra 	$L__BB2_14;
	setp.lt.s32 	%p9, %r1, 1;
	setp.eq.s32 	%p10, %r16, 0;
	or.pred  	%p11, %p9, %p10;
	@%p11 bra 	$L__BB2_14;
	mul.lo.s32 	%r3, %r7, %r16;
	add.s32 	%r4, %r3, %r1;
	cvt.s64.s32 	%rd8, %r4;
	cvta.to.global.u64 	%rd9, %rd5;
	add.s64 	%rd10, %rd9, %rd8;
	ld.global.u8 	%rs1, [%rd10];
	add.s64 	%rd2, %rd1, %rd8;
	ld.global.u8 	%rs2, [%rd2];
	add.s16 	%rs3, %rs1, 97;
	and.b16  	%rs4, %rs3, 255;
	setp.gt.u16 	%p12, %rs4, 118;
	@%p12 bra 	$L__BB2_5;
	ld.global.u8 	%rs19, [%rd2+-1];
	setp.le.u16 	%p22, %rs2, %rs19;
	mov.pred 	%p23, 0;
	@%p22 bra 	$L__BB2_13;
	ld.global.u8 	%rs21, [%rd2+1];
	setp.gt.u16 	%p23, %rs2, %rs21;
	bra.uni 	$L__BB2_13;
$L__BB2_5:
	setp.gt.u16 	%p13, %rs1, 66;
	@%p13 bra 	$L__BB2_8;
	add.s32 	%r5, %r3, %r7;
	cvt.s64.s32 	%rd21, %r5;
	cvt.u64.u32 	%rd3, %r1;
	add.s64 	%rd22, %rd3, %rd21;
	add.s64 	%rd23, %rd1, %rd22;
	ld.global.u8 	%rs15, [%rd23+1];
	setp.le.u16 	%p20, %rs2, %rs15;
	mov.pred 	%p23, 0;
	@%p20 bra 	$L__BB2_13;
	shl.b32 	%r25, %r7, 1;
	sub.s32 	%r26, %r5, %r25;
	cvt.s64.s32 	%rd24, %r26;
	add.s64 	%rd25, %rd3, %rd24;
	add.s64 	%rd26, %rd1, %rd25;
	ld.global.u8 	%rs17, [%rd26+-1];
	setp.gt.u16 	%p23, %rs2, %rs17;
	bra.uni 	$L__BB2_13;
$L__BB2_8:
	setp.gt.u16 	%p14, %rs1, 111;
	@%p14 bra 	$L__BB2_11;
	cvt.s64.s32 	%rd17, %r7;
	add.s64 	%rd18, %rd2, %rd17;
	ld.global.u8 	%rs11, [%rd18];
	setp.le.u16 	%p18, %rs2, %rs11;
	mov.pred 	%p23, 0;
	@%p18 bra 	$L__BB2_13;
	shl.b32 	%r21, %r7, 1;
	add.s32 	%r22, %r3, %r7;
	sub.s32 	%r23, %r22, %r21;
	add.s32 	%r24, %r23, %r1;
	cvt.s64.s32 	%rd19, %r24;
	add.s64 	%rd20, %rd1, %rd19;
	ld.global.u8 	%rs13, [%rd20];
	setp.gt.u16 	%p23, %rs2, %rs13;
	bra.uni 	$L__BB2_13;
$L__BB2_11:
	add.s32 	%r6, %r3, %r7;
	cvt.s64.s32 	%rd11, %r6;
	cvt.u64.u32 	%rd4, %r1;
	add.s64 	%rd12, %rd4, %rd11;
	add.s64 	%rd13, %rd1, %rd12;
	ld.global.u8 	%rs7, [%rd13+-1];
	setp.le.u16 	%p16, %rs2, %rs7;
	mov.pred 	%p23, 0;
	@%p16 bra 	$L__BB2_13;
	shl.b32 	%r19, %r7, 1;
	sub.s32 	%r20, %r6, %r19;
	cvt.s64.s32 	%rd14, %r20;
	add.s64 	%rd15, %rd4, %rd14;
	add.s64 	%rd16, %rd1, %rd15;
	ld.global.u8 	%rs9, [%rd16+1];
	setp.gt.u16 	%p23, %rs2, %rs9;
$L__BB2_13:
	selp.b16 	%rs23, %rs2, 0, %p23;
	cvta.to.global.u64 	%rd28, %rd6;
	add.s64 	%rd29, %rd28, %rd8;
	st.global.u8 	[%rd29], %rs23;
$L__BB2_14:
	ret;

}
	// .globl	threshold
.visible .entry threshold(
	.param .u64 .ptr .align 1 threshold_param_0,
	.param .u64 .ptr .align 1 threshold_param_1,
	.param .u8 threshold_param_2,
	.param .u8 threshold_param_3,
	.param .u32 threshold_param_4,
	.param .u32 threshold_param_5
)
{
	.reg .pred 	%p<6>;
	.reg .b16 	%rs<7>;
	.reg .b32 	%r<14>;
	.reg .b64 	%rd<13>;

	ld.param.u64 	%rd2, [threshold_param_0];
	ld.param.u64 	%rd3, [threshold_param_1];
	ld.param.u8 	%rs2, [threshold_param_2];
	ld.param.u8 	%rs3, [threshold_param_3];
	ld.param.u32 	%r4, [threshold_param_4];
	ld.param.u32 	%r5, [threshold_param_5];
	cvta.to.global.u64 	%rd1, %rd3;
	mov.u32 	%r7, %ctaid.x;
	mov.u32 	%r8, %ntid.x;
	mov.u32 	%r9, %tid.x;
	mad.lo.s32 	%r1, %r7, %r8, %r9;
	mov.u32 	%r10, %ctaid.y;
	mov.u32 	%r11, %ntid.y;
	mov.u32 	%r12, %tid.y;
	mad.lo.s32 	%r13, %r10, %r11, %r12;
	setp.ge.s32 	%p1, %r1, %r4;
	setp.ge.s32 	%p2, %r13, %r5;
	or.pred  	%p3, %p1, %p2;
	@%p3 bra 	$L__BB3_6;
	cvta.to.global.u64 	%rd4, %rd2;
	mad.lo.s32 	%r3, %r4, %r13, %r1;
	cvt.s64.s32 	%rd5, %r3;
	add.s64 	%rd6, %rd4, %rd5;
	ld.global.u8 	%rs1, [%rd6];
	setp.lt.u16 	%p4, %rs1, %rs3;
	@%p4 bra 	$L__BB3_3;
	add.s64 	%rd8, %rd1, %rd5;
	mov.b16 	%rs4, 255;
	st.global.u8 	[%rd8], %rs4;
	bra.uni 	$L__BB3_6;
$L__BB3_3:
	setp.lt.u16 	%p5, %rs1, %rs2;
	@%p5 bra 	$L__BB3_5;
	add.s64 	%rd10, %rd1, %rd5;
	mov.b16 	%rs5, 127;
	st.global.u8 	[%rd10], %rs5;
	bra.uni 	$L__BB3_6;
$L__BB3_5:
	add.s64 	%rd12, %rd1, %rd5;
	mov.b16 	%rs6, 0;
	st.global.u8 	[%rd12], %rs6;
$L__BB3_6:
	ret;

}
	// .globl	mask
.visible .entry mask(
	.param .u64 .ptr .align 1 mask_param_0,
	.param .u64 .ptr .align 1 mask_param_1,
	.param .u32 mask_param_2,
	.param .u32 mask_param_3
)
{
	.reg .pred 	%p<5>;
	.reg .b16 	%rs<3>;
	.reg .b32 	%r<14>;
	.reg .b64 	%rd<9>;

	ld.param.u64 	%rd1, [mask_param_0];
	ld.param.u64 	%rd2, [mask_param_1];
	ld.param.u32 	%r4, [mask_param_2];
	ld.param.u32 	%r5, [mask_param_3];
	mov.u32 	%r7, %ctaid.x;
	mov.u32 	%r8, %ntid.x;
	mov.u32 	%r9, %tid.x;
	mad.lo.s32 	%r1, %r7, %r8, %r9;
	mov.u32 	%r10, %ctaid.y;
	mov.u32 	%r11, %ntid.y;
	mov.u32 	%r12, %tid.y;
	mad.lo.s32 	%r13, %r10, %r11, %r12;
	setp.ge.s32 	%p1, %r1, %r4;
	setp.ge.s32 	%p2, %r13, %r5;
	or.pred  	%p3, %p1, %p2;
	@%p3 bra 	$L__BB4_3;
	cvta.to.global.u64 	%rd3, %rd2;
	mad.lo.s32 	%r3, %r4, %r13, %r1;
	cvt.s64.s32 	%rd4, %r3;
	add.s64 	%rd5, %rd3, %rd4;
	ld.global.u8 	%rs1, [%rd5];
	setp.eq.s16 	%p4, %rs1, 255;
	@%p4 bra 	$L__BB4_3;
	cvta.to.global.u64 	%rd7, %rd1;
	add.s64 	%rd8, %rd7, %rd4;
	mov.b16 	%rs2, 0;
	st.global.u8 	[%rd8], %rs2;
$L__BB4_3:
	ret;

}
	// .globl	transpose
.visible .entry transpose(
	.param .u64 .ptr .align 1 transpose_param_0,
	.param .u64 .ptr .align 1 transpose_param_1,
	.param .u32 transpose_param_2,
	.param .u32 transpose_param_3
)
{
	.reg .pred 	%p<4>;
	.reg .b16 	%rs<2>;
	.reg .b32 	%r<15>;
	.reg .b64 	%rd<9>;

	ld.param.u64 	%rd1, [transpose_param_0];
	ld.param.u64 	%rd2, [transpose_param_1];
	ld.param.u32 	%r3, [transpose_param_2];
	ld.param.u32 	%r5, [transpose_param_3];
	mov.u32 	%r6, %ctaid.x;
	mov.u32 	%r7, %ntid.x;
	mov.u32 	%r8, %tid.x;
	mad.lo.s32 	%r1, %r6, %r7, %r8;
	mov.u32 	%r9, %ctaid.y;
	mov.u32 	%r10, %ntid.y;
	mov.u32 	%r11, %tid.y;
	mad.lo.s32 	%r12, %r9, %r10, %r11;
	setp.ge.s32 	%p1, %r1, %r3;
	setp.ge.s32 	%p2, %r12, %r5;
	or.pred  	%p3, %p1, %p2;
	@%p3 bra 	$L__BB5_2;
	cvta.to.global.u64 	%rd3, %rd1;
	cvta.to.global.u64 	%rd4, %rd2;
	mad.lo.s32 	%r13, %r3, %r12, %r1;
	cvt.s64.s32 	%rd5, %r13;
	add.s64 	%rd6, %rd3, %rd5;
	ld.global.u8 	%rs1, [%rd6];
	mad.lo.s32 	%r14, %r5, %r1, %r12;
	cvt.s64.s32 	%rd7, %r14;
	add.s64 	%rd8, %rd4, %rd7;
	st.global.u8 	[%rd8], %rs1;
$L__BB5_2:
	ret;

}
	// .globl	cc
.visible .entry cc(
	.param .u64 .ptr .align 1 cc_param_0,
	.param .u32 cc_param_1,
	.param .u32 cc_param_2
)
{
	.reg .pred 	%p<32>;
	.reg .b16 	%rs<49>;
	.reg .b32 	%r<83>;
	.reg .b64 	%rd<31>;

	ld.param.u64 	%rd13, [cc_param_0];
	ld.param.u32 	%r50, [cc_param_1];
	ld.param.u32 	%r73, [cc_param_2];
	cvta.to.global.u64 	%rd1, %rd13;
	mov.u32 	%r52, %ctaid.x;
	mov.u32 	%r53, %ntid.x;
	mov.u32 	%r54, %tid.x;
	mad.lo.s32 	%r1, %r52, %r53, %r54;
	setp.ge.s32 	%p1, %r1, %r50;
	setp.lt.s32 	%p2, %r73, 2;
	or.pred  	%p3, %p1, %p2;
	@%p3 bra 	$L__BB6_44;
	add.s32 	%r2, %r73, -1;
	add.s32 	%r3, %r73, -2;
	and.b32  	%r4, %r2, 3;
	setp.lt.u32 	%p4, %r3, 3;
	mov.b32 	%r67, 1;
	@%p4 bra 	$L__BB6_17;
	and.b32  	%r57, %r2, -4;
	neg.s32 	%r76, %r57;
	shl.b32 	%r6, %r50, 2;
	mov.b32 	%r75, 0;
	cvt.s64.s32 	%rd16, %r50;
	mov.u32 	%r74, %r1;
$L__BB6_3:
	cvt.s64.s32 	%rd14, %r74;
	add.s64 	%rd15, %rd1, %rd14;
	ld.global.u8 	%rs13, [%rd15];
	setp.ne.s16 	%p5, %rs13, 255;
	add.s64 	%rd5, %rd15, %rd16;
	ld.global.u8 	%rs43, [%rd5];
	@%p5 bra 	$L__BB6_6;
	setp.ne.s16 	%p6, %rs43, 127;
	@%p6 bra 	$L__BB6_6;
	mov.b16 	%rs43, 255;
	st.global.u8 	[%rd5], %rs43;
$L__BB6_6:
	and.b16  	%rs16, %rs43, 255;
	setp.ne.s16 	%p7, %rs16, 255;
	add.s64 	%rd6, %rd5, %rd16;
	ld.global.u8 	%rs44, [%rd6];
	@%p7 bra 	$L__BB6_9;
	setp.ne.s16 	%p8, %rs44, 127;
	@%p8 bra 	$L__BB6_9;
	mov.b16 	%rs44, 255;
	st.global.u8 	[%rd6], %rs44;
$L__BB6_9:
	and.b16  	%rs19, %rs44, 255;
	setp.ne.s16 	%p9, %rs19, 255;
	add.s64 	%rd7, %rd6, %rd16;
	ld.global.u8 	%rs45, [%rd7];
	@%p9 bra 	$L__BB6_12;
	setp.ne.s16 	%p10, %rs45, 127;
	@%p10 bra 	$L__BB6_12;
	mov.b16 	%rs45, 255;
	st.global.u8 	[%rd7], %rs45;
$L__BB6_12:
	and.b16  	%rs22, %rs45, 255;
	setp.ne.s16 	%p11, %rs22, 255;
	@%p11 bra 	$L__BB6_15;
	add.s64 	%rd8, %rd7, %rd16;
	ld.global.u8 	%rs23, [%rd8];
	setp.ne.s16 	%p12, %rs23, 127;
	@%p12 bra 	$L__BB6_15;
	mov.b16 	%rs24, 255;
	st.global.u8 	[%rd8], %rs24;
$L__BB6_15:
	add.s32 	%r76, %r76, 4;
	add.s32 	%r75, %r75, 4;
	add.s32 	%r74, %r74, %r6;
	setp.eq.s32 	%p13, %r76, 0;
	@%p13 bra 	$L__BB6_16;
	bra.uni 	$L__BB6_3;
$L__BB6_16:
	add.s32 	%r67, %r75, 1;
$L__BB6_17:
	setp.eq.s32 	%p14, %r4, 0;
	@%p14 bra 	$L__BB6_23;
	add.s32 	%r58, %r67, -1;
	mad.lo.s32 	%r69, %r50, %r58, %r1;
	neg.s32 	%r68, %r4;
	cvt.s64.s32 	%rd21, %r50;
$L__BB6_19:
	.pragma "nounroll";
	cvt.s64.s32 	%rd20, %r69;
	add.s64 	%rd2, %rd1, %rd20;
	ld.global.u8 	%rs25, [%rd2];
	setp.ne.s16 	%p15, %rs25, 255;
	@%p15 bra 	$L__BB6_22;
	add.s64 	%rd3, %rd2, %rd21;
	ld.global.u8 	%rs26, [%rd3];
	setp.ne.s16 	%p16, %rs26, 127;
	@%p16 bra 	$L__BB6_22;
	mov.b16 	%rs27, 255;
	st.global.u8 	[%rd3], %rs27;
$L__BB6_22:
	add.s32 	%r69, %r69, %r50;
	add.s32 	%r68, %r68, 1;
	setp.ne.s32 	%p17, %r68, 0;
	@%p17 bra 	$L__BB6_19;
$L__BB6_23:
	and.b32  	%r59, %r73, 3;
	setp.eq.s32 	%p18, %r59, 1;
	@%p18 bra 	$L__BB6_29;
	mad.lo.s32 	%r72, %r50, %r3, %r1;
	mad.lo.s32 	%r71, %r50, %r2, %r1;
	neg.s32 	%r70, %r4;
	sub.s32 	%r73, %r73, %r4;
$L__BB6_25:
	.pragma "nounroll";
	cvt.s64.s32 	%rd22, %r71;
	add.s64 	%rd23, %rd1, %rd22;
	ld.global.u8 	%rs28, [%rd23];
	setp.ne.s16 	%p19, %rs28, 255;
	@%p19 bra 	$L__BB6_28;
	cvt.s64.s32 	%rd24, %r72;
	add.s64 	%rd4, %rd1, %rd24;
	ld.global.u8 	%rs29, [%rd4];
	setp.ne.s16 	%p20, %rs29, 127;
	@%p20 bra 	$L__BB6_28;
	mov.b16 	%rs30, 255;
	st.global.u8 	[%rd4], %rs30;
$L__BB6_28:
	sub.s32 	%r72, %r72, %r50;
	sub.s32 	%r71, %r71, %r50;
	add.s32 	%r70, %r70, 1;
	setp.ne.s32 	%p21, %r70, 0;
	@%p21 bra 	$L__BB6_25;
$L__BB6_29:
	setp.lt.u32 	%p22, %r3, 3;
	@%p22 bra 	$L__BB6_44;
	add.s32 	%r62, %r73, -4;
	mad.lo.s32 	%r81, %r50, %r62, %r1;
	shl.b32 	%r27, %r50, 2;
	add.s32 	%r63, %r73, -5;
	mad.lo.s32 	%r80, %r50, %r63, %r1;
	add.s32 	%r64, %r73, -3;
	mad.lo.s32 	%r79, %r50, %r64, %r1;
	add.s32 	%r65, %r73, -2;
	mad.lo.s32 	%r78, %r50, %r65, %r1;
	add.s32 	%r66, %r73, -1;
	mad.lo.s32 	%r77, %r50, %r66, %r1;
$L__BB6_31:
	cvt.s64.s32 	%rd25, %r77;
	add.s64 	%rd26, %rd1, %rd25;
	ld.global.u8 	%rs31, [%rd26];
	setp.ne.s16 	%p23, %rs31, 255;
	cvt.s64.s32 	%rd27, %r78;
	add.s64 	%rd9, %rd1, %rd27;
	ld.global.u8 	%rs46, [%rd9];
	@%p23 bra 	$L__BB6_34;
	setp.ne.s16 	%p24, %rs46, 127;
	@%p24 bra 	$L__BB6_34;
	mov.b16 	%rs46, 255;
	st.global.u8 	[%rd9], %rs46;
$L__BB6_34:
	and.b16  	%rs34, %rs46, 255;
	setp.ne.s16 	%p25, %rs34, 255;
	cvt.s64.s32 	%rd28, %r79;
	add.s64 	%rd10, %rd1, %rd28;
	ld.global.u8 	%rs47, [%rd10];
	@%p25 bra 	$L__BB6_37;
	setp.ne.s16 	%p26, %rs47, 127;
	@%p26 bra 	$L__BB6_37;
	mov.b16 	%rs47, 255;
	st.global.u8 	[%rd10], %rs47;
$L__BB6_37:
	and.b16  	%rs37, %rs47, 255;
	setp.ne.s16 	%p27, %rs37, 255;
	cvt.s64.s32 	%rd29, %r81;
	add.s64 	%rd11, %rd1, %rd29;
	ld.global.u8 	%rs48, [%rd11];
	@%p27 bra 	$L__BB6_40;
	setp.ne.s16 	%p28, %rs48, 127;
	@%p28 bra 	$L__BB6_40;
	mov.b16 	%rs48, 255;
	st.global.u8 	[%rd11], %rs48;
$L__BB6_40:
	and.b16  	%rs40, %rs48, 255;
	setp.ne.s16 	%p29, %rs40, 255;
	@%p29 bra 	$L__BB6_43;
	cvt.s64.s32 	%rd30, %r80;
	add.s64 	%rd12, %rd1, %rd30;
	ld.global.u8 	%rs41, [%rd12];
	setp.ne.s16 	%p30, %rs41, 127;
	@%p30 bra 	$L__BB6_43;
	mov.b16 	%rs42, 255;
	st.global.u8 	[%rd12], %rs42;
$L__BB6_43:
	sub.s32 	%r81, %r81, %r27;
	sub.s32 	%r80, %r80, %r27;
	sub.s32 	%r79, %r79, %r27;
	sub.s32 	%r78, %r78, %r27;
	sub.s32 	%r77, %r77, %r27;
	setp.gt.s32 	%p31, %r73, 5;
	add.s32 	%r73, %r73, -4;
	@%p31 bra 	$L__BB6_31;
$L__BB6_44:
	ret;

}
	// .globl	to_gray
.visible .entry to_gray(
	.param .u64 .ptr .align 1 to_gray_param_0,
	.param .u64 .ptr .align 1 to_gray_param_1,
	.param .u64 .ptr .align 1 to_gray_param_2,
	.param .u64 .ptr .align 1 to_gray_param_3,
	.param .u32 to_gray_param_4,
	.param .u32 to_gray_param_5
)
{
	.reg .pred 	%p<4>;
	.reg .b16 	%rs<4>;
	.reg .b32 	%r<19>;
	.reg .b64 	%rd<14>;
	.reg .b64 	%fd<7>;

	ld.param.u64 	%rd1, [to_gray_param_0];
	ld.param.u64 	%rd2, [to_gray_param_1];
	ld.param.u64 	%rd3, [to_gray_param_2];
	ld.param.u64 	%rd4, [to_gray_param_3];
	ld.param.u32 	%r3, [to_gray_param_4];
	ld.param.u32 	%r4, [to_gray_param_5];
	mov.u32 	%r6, %ctaid.x;
	mov.u32 	%r7, %ntid.x;
	mov.u32 	%r8, %tid.x;
	mad.lo.s32 	%r1, %r6, %r7, %r8;
	mov.u32 	%r9, %ctaid.y;
	mov.u32 	%r10, %ntid.y;
	mov.u32 	%r11, %tid.y;
	mad.lo.s32 	%r12, %r9, %r10, %r11;
	setp.ge.s32 	%p1, %r1, %r3;
	setp.ge.s32 	%p2, %r12, %r4;
	or.pred  	%p3, %p1, %p2;
	@%p3 bra 	$L__BB7_2;
	cvta.to.global.u64 	%rd5, %rd1;
	cvta.to.global.u64 	%rd6, %rd2;
	cvta.to.global.u64 	%rd7, %rd3;
	cvta.to.global.u64 	%rd8, %rd4;
	mad.lo.s32 	%r13, %r3, %r12, %r1;
	cvt.s64.s32 	%rd9, %r13;
	add.s64 	%rd10, %rd5, %rd9;
	ld.global.u8 	%rs1, [%rd10];
	cvt.rn.f64.u16 	%fd1, %rs1;
	mul.f64 	%fd2, %fd1, 0d3FD3212D77318FC5;
	cvt.rzi.s32.f64 	%r14, %fd2;
	add.s64 	%rd11, %rd6, %rd9;
	ld.global.u8 	%rs2, [%rd11];
	cvt.rn.f64.u16 	%fd3, %rs2;
	mul.f64 	%fd4, %fd3, 0d3FE2C8B439581062;
	cvt.rzi.s32.f64 	%r15, %fd4;
	add.s64 	%rd12, %rd7, %rd9;
	ld.global.u8 	%rs3, [%rd12];
	cvt.rn.f64.u16 	%fd5, %rs3;
	mul.f64 	%fd6, %fd5, 0d3FBD2F1A9FBE76C9;
	cvt.rzi.s32.f64 	%r16, %fd6;
	add.s32 	%r17, %r15, %r14;
	add.s32 	%r18, %r17, %r16;
	add.s64 	%rd13, %rd8, %rd9;
	st.global.u8 	[%rd13], %r18;
$L__BB7_2:
	ret;

}
	// .globl	get_magnitude
.visible .entry get_magnitude(
	.param .u64 .ptr .align 1 get_magnitude_param_0,
	.param .u64 .ptr .align 1 get_magnitude_param_1,
	.param .u64 .ptr .align 1 get_magnitude_param_2,
	.param .u32 get_magnitude_param_3,
	.param .u32 get_magnitude_param_4
)
{
	.reg .pred 	%p<4>;
	.reg .b16 	%rs<3>;
	.reg .b32 	%r<16>;
	.reg .b32 	%f<5>;
	.reg .b64 	%rd<11>;

	ld.param.u64 	%rd1, [get_magnitude_param_0];
	ld.param.u64 	%rd2, [get_magnitude_param_1];
	ld.param.u64 	%rd3, [get_magnitude_param_2];
	ld.param.u32 	%r3, [get_magnitude_param_3];
	ld.param.u32 	%r4, [get_magnitude_param_4];
	mov.u32 	%r6, %ctaid.x;
	mov.u32 	%r7, %ntid.x;
	mov.u32 	%r8, %tid.x;
	mad.lo.s32 	%r1, %r6, %r7, %r8;
	mov.u32 	%r9, %ctaid.y;
	mov.u32 	%r10, %ntid.y;
	mov.u32 	%r11, %tid.y;
	mad.lo.s32 	%r12, %r9, %r10, %r11;
	setp.ge.s32 	%p1, %r1, %r3;
	setp.ge.s32 	%p2, %r12, %r4;
	or.pred  	%p3, %p1, %p2;
	@%p3 bra 	$L__BB8_2;
	cvta.to.global.u64 	%rd4, %rd1;
	cvta.to.global.u64 	%rd5, %rd2;
	cvta.to.global.u64 	%rd6, %rd3;
	mad.lo.s32 	%r13, %r3, %r12, %r1;
	cvt.s64.s32 	%rd7, %r13;
	add.s64 	%rd8, %rd4, %rd7;
	ld.global.u8 	%rs1, [%rd8];
	add.s64 	%rd9, %rd5, %rd7;
	ld.global.u8 	%rs2, [%rd9];
	cvt.rn.f32.u16 	%f1, %rs1;
	mul.wide.u16 	%r14, %rs2, %rs2;
	cvt.rn.f32.u32 	%f2, %r14;
	fma.rn.f32 	%f3, %f1, %f1, %f2;
	sqrt.rn.f32 	%f4, %f3;
	cvt.rzi.s32.f32 	%r15, %f4;
	add.s64 	%rd10, %rd6, %rd7;
	st.global.u8 	[%rd10], %r15;
$L__BB8_2:
	ret;

}


// ===== COMPILED SASS (sm_100) =====

	.target	sm_100

	.elftype	@"ET_EXEC"


//--------------------- .note.nv.tkinfo           --------------------------
	.section	.note.nv.tkinfo,"",@"SHT_NOTE"
	.sectionflags	@"SHF_NOTE_NV_TKINFO"
	.tkinfo
        /*0018*/ 	.word	0x00000002
        /*0030*/ 	.string	""
        /*0030*/ 	.string	"ptxas"
        /*0030*/ 	.string	"Cuda compilation tools, release 13.0, V13.0.88"
        /*0030*/ 	.string	"Build cuda_13.0.r13.0/compiler.36424714_0"
        /*0030*/ 	.string	"-arch sm_100 -m 64 "



//--------------------- .note.nv.cuinfo           --------------------------
	.section	.note.nv.cuinfo,"",@"SHT_NOTE"
	.sectionflags	@"SHF_NOTE_NV_CUINFO"
        /*0018*/ 	.short	0x0002
        /*001a*/ 	.short	0x0064
        /*001c*/ 	.short	0x0082
	.zero		2


//--------------------- .nv.info                  --------------------------
	.section	.nv.info,"",@"SHT_CUDA_INFO"
	.align	4


	//----- nvinfo : EIATTR_REGCOUNT
	.align		4
        /*0000*/ 	.byte	0x04, 0x2f
        /*0002*/ 	.short	(.L_1 - .L_0)
	.align		4
.L_0:
        /*0004*/ 	.word	index@(convolution)
        /*0008*/ 	.word	0x00000028


	//----- nvinfo : EIATTR_FRAME_SIZE
	.align		4
.L_1:
        /*000c*/ 	.byte	0x04, 0x11
        /*000e*/ 	.short	(.L_3 - .L_2)
	.align		4
.L_2:
        /*0010*/ 	.word	index@(convolution)
        /*0014*/ 	.word	0x00000000


	//----- nvinfo : EIATTR_REGCOUNT
	.align		4
.L_3:
        /*0018*/ 	.byte	0x04, 0x2f
        /*001a*/ 	.short	(.L_5 - .L_4)
	.align		4
.L_4:
        /*001c*/ 	.word	index@(sobel)
        /*0020*/ 	.word	0x0000001b


	//----- nvinfo : EIATTR_FRAME_SIZE
	.align		4
.L_5:
        /*0024*/ 	.byte	0x04, 0x11
        /*0026*/ 	.short	(.L_7 - .L_6)
	.align		4
.L_6:
        /*0028*/ 	.word	index@($__internal_2_$__cuda_sm20_dsqrt_rn_f64_mediumpath_v1)
        /*002c*/ 	.word	0x00000000


	//----- nvinfo : EIATTR_FRAME_SIZE
	.align		4
.L_7:
        /*0030*/ 	.byte	0x04, 0x11
        /*0032*/ 	.short	(.L_9 - .L_8)
	.align		4
.L_8:
        /*0034*/ 	.word	index@($__internal_1_$__cuda_sm20_div_rn_f64_full)
        /*0038*/ 	.word	0x00000000


	//----- nvinfo : EIATTR_FRAME_SIZE
	.align		4
.L_9:
        /*003c*/ 	.byte	0x04, 0x11
        /*003e*/ 	.short	(.L_11 - .L_10)
	.align		4
.L_10:
        /*0040*/ 	.word	index@(sobel)
        /*0044*/ 	.word	0x00000000


	//----- nvinfo : EIATTR_REGCOUNT
	.align		4
.L_11:
        /*0048*/ 	.byte	0x04, 0x2f
        /*004a*/ 	.short	(.L_13 - .L_12)
	.align		4
.L_12:
        /*004c*/ 	.word	index@(suppression)
        /*0050*/ 	.word	0x0000000e


	//----- nvinfo : EIATTR_FRAME_SIZE
	.align		4
.L_13:
        /*0054*/ 	.byte	0x04, 0x11
        /*0056*/ 	.short	(.L_15 - .L_14)
	.align		4
.L_14:
        /*0058*/ 	.word	index@(suppression)
        /*005c*/ 	.word	0x00000000


	//----- nvinfo : EIATTR_REGCOUNT
	.align		4
.L_15:
        /*0060*/ 	.byte	0x04, 0x2f
        /*0062*/ 	.short	(.L_17 - .L_16)
	.align		4
.L_16:
        /*0064*/ 	.word	index@(threshold)
        /*0068*/ 	.word	0x0000000a


	//----- nvinfo : EIATTR_FRAME_SIZE
	.align		4
.L_17:
        /*006c*/ 	.byte	0x04, 0x11
        /*006e*/ 	.short	(.L_19 - .L_18)
	.align		4
.L_18:
        /*0070*/ 	.word	index@(threshold)
        /*0074*/ 	.word	0x00000000


	//----- nvinfo : EIATTR_REGCOUNT
	.align		4
.L_19:
        /*0078*/ 	.byte	0x04, 0x2f
        /*007a*/ 	.short	(.L_21 - .L_20)
	.align		4
.L_20:
        /*007c*/ 	.word	index@(mask)
        /*0080*/ 	.word	0x00000008


	//----- nvinfo : EIATTR_FRAME_SIZE
	.align		4
.L_21:
        /*0084*/ 	.byte	0x04, 0x11
        /*0086*/ 	.short	(.L_23 - .L_22)
	.align		4
.L_22:
        /*0088*/ 	.word	index@(mask)
        /*008c*/ 	.word	0x00000000


	//----- nvinfo : EIATTR_REGCOUNT
	.align		4
.L_23:
        /*0090*/ 	.byte	0x04, 0x2f
        /*0092*/ 	.short	(.L_25 - .L_24)
	.align		4
.L_24:
        /*0094*/ 	.word	index@(transpose)
        /*0098*/ 	.word	0x00000008


	//----- nvinfo : EIATTR_FRAME_SIZE
	.align		4
.L_25:
        /*009c*/ 	.byte	0x04, 0x11
        /*009e*/ 	.short	(.L_27 - .L_26)
	.align		4
.L_26:
        /*00a0*/ 	.word	index@(transpose)
        /*00a4*/ 	.word	0x00000000


	//----- nvinfo : EIATTR_REGCOUNT
	.align		4
.L_27:
        /*00a8*/ 	.byte	0x04, 0x2f
        /*00aa*/ 	.short	(.L_29 - .L_28)
	.align		4
.L_28:
        /*00ac*/ 	.word	index@(cc)
        /*00b0*/ 	.word	0x00000015


	//----- nvinfo : EIATTR_FRAME_SIZE
	.align		4
.L_29:
        /*00b4*/ 	.byte	0x04, 0x11
        /*00b6*/ 	.short	(.L_31 - .L_30)
	.align		4
.L_30:
        /*00b8*/ 	.word	index@(cc)
        /*00bc*/ 	.word	0x00000000


	//----- nvinfo : EIATTR_REGCOUNT
	.align		4
.L_31:
        /*00c0*/ 	.byte	0x04, 0x2f
        /*00c2*/ 	.short	(.L_33 - .L_32)
	.align		4
.L_32:
        /*00c4*/ 	.word	index@(to_gray)
        /*00c8*/ 	.word	0x00000011


	//----- nvinfo : EIATTR_FRAME_SIZE
	.align		4
.L_33:
        /*00cc*/ 	.byte	0x04, 0x11
        /*00ce*/ 	.short	(.L_35 - .L_34)
	.align		4
.L_34:
        /*00d0*/ 	.word	index@(to_gray)
        /*00d4*/ 	.word	0x00000000


	//----- nvinfo : EIATTR_REGCOUNT
	.align		4
.L_35:
        /*00d8*/ 	.byte	0x04, 0x2f
        /*00da*/ 	.short	(.L_37 - .L_36)
	.align		4
.L_36:
        /*00dc*/ 	.word	index@(get_magnitude)
        /*00e0*/ 	.word	0x0000000c


	//----- nvinfo : EIATTR_FRAME_SIZE
	.align		4
.L_37:
        /*00e4*/ 	.byte	0x04, 0x11
        /*00e6*/ 	.short	(.L_39 - .L_38)
	.align		4
.L_38:
        /*00e8*/ 	.word	index@($__internal_0_$__cuda_sm20_sqrt_rn_f32_slowpath)
        /*00ec*/ 	.word	0x00000000


	//----- nvinfo : EIATTR_FRAME_SIZE
	.align		4
.L_39:
        /*00f0*/ 	.byte	0x04, 0x11
        /*00f2*/ 	.short	(.L_41 - .L_40)
	.align		4
.L_40:
        /*00f4*/ 	.word	index@(get_magnitude)
        /*00f8*/ 	.word	0x00000000


	//----- nvinfo : EIATTR_MIN_STACK_SIZE
	.align		4
.L_41:
        /*00fc*/ 	.byte	0x04, 0x12
        /*00fe*/ 	.short	(.L_43 - .L_42)
	.align		4
.L_42:
        /*0100*/ 	.word	index@(get_magnitude)
        /*0104*/ 	.word	0x00000000


	//----- nvinfo : EIATTR_MIN_STACK_SIZE
	.align		4
.L_43:
        /*0108*/ 	.byte	0x04, 0x12
        /*010a*/ 	.short	(.L_45 - .L_44)
	.align		4
.L_44:
        /*010c*/ 	.word	index@(to_gray)
        /*0110*/ 	.word	0x00000000


	//----- nvinfo : EIATTR_MIN_STACK_SIZE
	.align		4
.L_45:
        /*0114*/ 	.byte	0x04, 0x12
        /*0116*/ 	.short	(.L_47 - .L_46)
	.align		4
.L_46:
        /*0118*/ 	.word	index@(cc)
        /*011c*/ 	.word	0x00000000


	//----- nvinfo : EIATTR_MIN_STACK_SIZE
	.align		4
.L_47:
        /*0120*/ 	.byte	0x04, 0x12
        /*0122*/ 	.short	(.L_49 - .L_48)
	.align		4
.L_48:
        /*0124*/ 	.word	index@(transpose)
        /*0128*/ 	.word	0x00000000


	//----- nvinfo : EIATTR_MIN_STACK_SIZE
	.align		4
.L_49:
        /*012c*/ 	.byte	0x04, 0x12
        /*012e*/ 	.short	(.L_51 - .L_50)
	.align		4
.L_50:
        /*0130*/ 	.word	index@(mask)
        /*0134*/ 	.word	0x00000000


	//----- nvinfo : EIATTR_MIN_STACK_SIZE
	.align		4
.L_51:
        /*0138*/ 	.byte	0x04, 0x12
        /*013a*/ 	.short	(.L_53 - .L_52)
	.align		4
.L_52:
        /*013c*/ 	.word	index@(threshold)
        /*0140*/ 	.word	0x00000000


	//----- nvinfo : EIATTR_MIN_STACK_SIZE
	.align		4
.L_53:
        /*0144*/ 	.byte	0x04, 0x12
        /*0146*/ 	.short	(.L_55 - .L_54)
	.align		4
.L_54:
        /*0148*/ 	.word	index@(suppression)
        /*014c*/ 	.word	0x00000000


	//----- nvinfo : EIATTR_MIN_STACK_SIZE
	.align		4
.L_55:
        /*0150*/ 	.byte	0x04, 0x12
        /*0152*/ 	.short	(.L_57 - .L_56)
	.align		4
.L_56:
        /*0154*/ 	.word	index@(sobel)
        /*0158*/ 	.word	0x00000000


	//----- nvinfo : EIATTR_MIN_STACK_SIZE
	.align		4
.L_57:
        /*015c*/ 	.byte	0x04, 0x12
        /*015e*/ 	.short	(.L_59 - .L_58)
	.align		4
.L_58:
        /*0160*/ 	.word	index@(convolution)
        /*0164*/ 	.word	0x00000000
.L_59:


//--------------------- .nv.compat                --------------------------
	.section	.nv.compat,"",@"SHT_CUDA_COMPAT_INFO"
	.align	4
        /*0000*/ 	.byte	0x02, 0x09, 0x00, 0x00, 0x02, 0x02, 0x01, 0x00, 0x02, 0x05, 0x05, 0x00, 0x03, 0x07, 0x01, 0x01
        /*0010*/ 	.byte	0x02, 0x03, 0x00, 0x00, 0x02, 0x06, 0x01, 0x00, 0x04, 0x0b, 0x08, 0x00, 0x01, 0x00, 0x00, 0x00
        /*0020*/ 	.byte	0x00, 0x00, 0x00, 0x00


//--------------------- .nv.info.get_magnitude    --------------------------
	.section	.nv.info.get_magnitude,"",@"SHT_CUDA_INFO"
	.sectionflags	@""
	.align	4


	//----- nvinfo : EIATTR_CUDA_API_VERSION
	.align		4
        /*0000*/ 	.byte	0x04, 0x37
        /*0002*/ 	.short	(.L_61 - .L_60)
.L_60:
        /*0004*/ 	.word	0x00000082


	//----- nvinfo : EIATTR_KPARAM_INFO
	.align		4
.L_61:
        /*0008*/ 	.byte	0x04, 0x17
        /*000a*/ 	.short	(.L_63 - .L_62)
.L_62:
        /*000c*/ 	.word	0x00000000
        /*0010*/ 	.short	0x0004
        /*0012*/ 	.short	0x001c
        /*0014*/ 	.byte	0x00, 0xf0, 0x11, 0x00


	//----- nvinfo : EIATTR_KPARAM_INFO
	.align		4
.L_63:
        /*0018*/ 	.byte	0x04, 0x17
        /*001a*/ 	.short	(.L_65 - .L_64)
.L_64:
        /*001c*/ 	.word	0x00000000
        /*0020*/ 	.short	0x0003
        /*0022*/ 	.short	0x0018
        /*0024*/ 	.byte	0x00, 0xf0, 0x11, 0x00


	//----- nvinfo : EIATTR_KPARAM_INFO
	.align		4
.L_65:
        /*0028*/ 	.byte	0x04, 0x17
        /*002a*/ 	.short	(.L_67 - .L_66)
.L_66:
        /*002c*/ 	.word	0x00000000
        /*0030*/ 	.short	0x0002
        /*0032*/ 	.short	0x0010
        /*0034*/ 	.byte	0x00, 0xf5, 0x21, 0x00


	//----- nvinfo : EIATTR_KPARAM_INFO
	.align		4
.L_67:
        /*0038*/ 	.byte	0x04, 0x17
        /*003a*/ 	.short	(.L_69 - .L_68)
.L_68:
        /*003c*/ 	.word	0x00000000
        /*0040*/ 	.short	0x0001
        /*0042*/ 	.short	0x0008
        /*0044*/ 	.byte	0x00, 0xf5, 0x21, 0x00


	//----- nvinfo : EIATTR_KPARAM_INFO
	.align		4
.L_69:
        /*0048*/ 	.byte	0x04, 0x17
        /*004a*/ 	.short	(.L_71 - .L_70)
.L_70:
        /*004c*/ 	.word	0x00000000
        /*0050*/ 	.short	0x0000
        /*0052*/ 	.short	0x0000
        /*0054*/ 	.byte	0x00, 0xf5, 0x21, 0x00


	//----- nvinfo : EIATTR_SPARSE_MMA_MASK
	.align		4
.L_71:
        /*0058*/ 	.byte	0x03, 0x50
        /*005a*/ 	.short	0x0000


	//----- nvinfo : EIATTR_MAXREG_COUNT
	.align		4
        /*005c*/ 	.byte	0x03, 0x1b
        /*005e*/ 	.short	0x00ff


	//----- nvinfo : EIATTR_MERCURY_ISA_VERSION
	.align		4
        /*0060*/ 	.byte	0x03, 0x5f
        /*0062*/ 	.short	0x0101


	//----- nvinfo : EIATTR_VRC_CTA_INIT_COUNT
	.align		4
        /*0064*/ 	.byte	0x02, 0x4a
	.zero		1
	.zero		1


	//----- nvinfo : EIATTR_EXIT_INSTR_OFFSETS
	.align		4
        /*0068*/ 	.byte	0x04, 0x1c
        /*006a*/ 	.short	(.L_73 - .L_72)


	//   ....[0]....
.L_72:
        /*006c*/ 	.word	0x000000c0


	//   ....[1]....
        /*0070*/ 	.word	0x000002e0


	//----- nvinfo : EIATTR_CRS_STACK_SIZE
	.align		4
.L_73:
        /*0074*/ 	.byte	0x04, 0x1e
        /*0076*/ 	.short	(.L_75 - .L_74)
.L_74:
        /*0078*/ 	.word	0x00000000


	//----- nvinfo : EIATTR_CBANK_PARAM_SIZE
	.align		4
.L_75:
        /*007c*/ 	.byte	0x03, 0x19
        /*007e*/ 	.short	0x0020


	//----- nvinfo : EIATTR_PARAM_CBANK
	.align		4
        /*0080*/ 	.byte	0x04, 0x0a
        /*0082*/ 	.short	(.L_77 - .L_76)
	.align		4
.L_76:
        /*0084*/ 	.word	index@(.nv.constant0.get_magnitude)
        /*0088*/ 	.short	0x0380
        /*008a*/ 	.short	0x0020


	//----- nvinfo : EIATTR_SW_WAR
	.align		4
.L_77:
        /*008c*/ 	.byte	0x04, 0x36
        /*008e*/ 	.short	(.L_79 - .L_78)
.L_78:
        /*0090*/ 	.word	0x00000008
.L_79:


//--------------------- .nv.info.to_gray          --------------------------
	.section	.nv.info.to_gray,"",@"SHT_CUDA_INFO"
	.sectionflags	@""
	.align	4


	//----- nvinfo : EIATTR_CUDA_API_VERSION
	.align		4
        /*0000*/ 	.byte	0x04, 0x37
        /*0002*/ 	.short	(.L_81 - .L_80)
.L_80:
        /*0004*/ 	.word	0x00000082


	//----- nvinfo : EIATTR_KPARAM_INFO
	.align		4
.L_81:
        /*0008*/ 	.byte	0x04, 0x17
        /*000a*/ 	.short	(.L_83 - .L_82)
.L_82:
        /*000c*/ 	.word	0x00000000
        /*0010*/ 	.short	0x0005
        /*0012*/ 	.short	0x0024
        /*0014*/ 	.byte	0x00, 0xf0, 0x11, 0x00


	//----- nvinfo : EIATTR_KPARAM_INFO
	.align		4
.L_83:
        /*0018*/ 	.byte	0x04, 0x17
        /*001a*/ 	.short	(.L_85 - .L_84)
.L_84:
        /*001c*/ 	.word	0x00000000
        /*0020*/ 	.short	0x0004
        /*0022*/ 	.short	0x0020
        /*0024*/ 	.byte	0x00, 0xf0, 0x11, 0x00


	//----- nvinfo : EIATTR_KPARAM_INFO
	.align		4
.L_85:
        /*0028*/ 	.byte	0x04, 0x17
        /*002a*/ 	.short	(.L_87 - .L_86)
.L_86:
        /*002c*/ 	.word	0x00000000
        /*0030*/ 	.short	0x0003
        /*0032*/ 	.short	0x0018
        /*0034*/ 	.byte	0x00, 0xf5, 0x21, 0x00


	//----- nvinfo : EIATTR_KPARAM_INFO
	.align		4
.L_87:
        /*0038*/ 	.byte	0x04, 0x17
        /*003a*/ 	.short	(.L_89 - .L_88)
.L_88:
        /*003c*/ 	.word	0x00000000
        /*0040*/ 	.short	0x0002
        /*0042*/ 	.short	0x0010
        /*0044*/ 	.byte	0x00, 0xf5, 0x21, 0x00


	//----- nvinfo : EIATTR_KPARAM_INFO
	.align		4
.L_89:
        /*0048*/ 	.byte	0x04, 0x17
        /*004a*/ 	.short	(.L_91 - .L_90)
.L_90:
        /*004c*/ 	.word	0x00000000
        /*0050*/ 	.short	0x0001
        /*0052*/ 	.short	0x0008
        /*0054*/ 	.byte	0x00, 0xf5, 0x21, 0x00


	//----- nvinfo : EIATTR_KPARAM_INFO
	.align		4
.L_91:
        /*0058*/ 	.byte	0x04, 0x17
        /*005a*/ 	.short	(.L_93 - .L_92)
.L_92:
        /*005c*/ 	.word	0x00000000
        /*0060*/ 	.short	0x0000
        /*0062*/ 	.short	0x0000
        /*0064*/ 	.byte	0x00, 0xf5, 0x21, 0x00


	//----- nvinfo : EIATTR_SPARSE_MMA_MASK
	.align		4
.L_93:
        /*0068*/ 	.byte	0x03, 0x50
        /*006a*/ 	.short	0x0000


	//----- nvinfo : EIATTR_MAXREG_COUNT
	.align		4
        /*006c*/ 	.byte	0x03, 0x1b
        /*006e*/ 	.short	0x00ff


	//----- nvinfo : EIATTR_MERCURY_ISA_VERSION
	.align		4
        /*0070*/ 	.byte	0x03, 0x5f
        /*0072*/ 	.short	0x0101


	//----- nvinfo : EIATTR_VRC_CTA_INIT_COUNT
	.align		4
        /*0074*/ 	.byte	0x02, 0x4a
	.zero		1
	.zero		1


	//----- nvinfo : EIATTR_EXIT_INSTR_OFFSETS
	.align		4
        /*0078*/ 	.byte	0x04, 0x1c
        /*007a*/ 	.short	(.L_95 - .L_94)


	//   ....[0]....
.L_94:
        /*007c*/ 	.word	0x000000c0


	//   ....[1]....
        /*0080*/ 	.word	0x000002e0


	//----- nvinfo : EIATTR_CBANK_PARAM_SIZE
	.align		4
.L_95:
        /*0084*/ 	.byte	0x03, 0x19
        /*0086*/ 	.short	0x0028


	//----- nvinfo : EIATTR_PARAM_CBANK
	.align		4
        /*0088*/ 	.byte	0x04, 0x0a
        /*008a*/ 	.short	(.L_97 - .L_96)
	.align		4
.L_96:
        /*008c*/ 	.word	index@(.nv.constant0.to_gray)
        /*0090*/ 	.short	0x0380
        /*0092*/ 	.short	0x0028


	//----- nvinfo : EIATTR_SW_WAR
	.align		4
.L_97:
        /*0094*/ 	.byte	0x04, 0x36
        /*0096*/ 	.short	(.L_99 - .L_98)
.L_98:
        /*0098*/ 	.word	0x00000008
.L_99:


//--------------------- .nv.info.cc               --------------------------
	.section	.nv.info.cc,"",@"SHT_CUDA_INFO"
	.sectionflags	@""
	.align	4


	//----- nvinfo : EIATTR_CUDA_API_VERSION
	.align		4
        /*0000*/ 	.byte	0x04, 0x37
        /*0002*/ 	.short	(.L_101 - .L_100)
.L_100:
        /*0004*/ 	.word	0x00000082


	//----- nvinfo : EIATTR_KPARAM_INFO
	.align		4
.L_101:
        /*0008*/ 	.byte	0x04, 0x17
        /*000a*/ 	.short	(.L_103 - .L_102)
.L_102:
        /*000c*/ 	.word	0x00000000
        /*0010*/ 	.short	0x0002
        /*0012*/ 	.short	0x000c
        /*0014*/ 	.byte	0x00, 0xf0, 0x11, 0x00


	//----- nvinfo : EIATTR_KPARAM_INFO
	.align		4
.L_103:
        /*0018*/ 	.byte	0x04, 0x17
        /*001a*/ 	.short	(.L_105 - .L_104)
.L_104:
        /*001c*/ 	.word	0x00000000
        /*0020*/ 	.short	0x0001
        /*0022*/ 	.short	0x0008
        /*0024*/ 	.byte	0x00, 0xf0, 0x11, 0x00


	//----- nvinfo : EIATTR_KPARAM_INFO
	.align		4
.L_105:
        /*0028*/ 	.byte	0x04, 0x17
        /*002a*/ 	.short	(.L_107 - .L_106)
.L_106:
        /*002c*/ 	.word	0x00000000
        /*0030*/ 	.short	0x0000
        /*0032*/ 	.short	0x0000
        /*0034*/ 	.byte	0x00, 0xf5, 0x21, 0x00


	//----- nvinfo : EIATTR_SPARSE_MMA_MASK
	.align		4
.L_107:
        /*0038*/ 	.byte	0x03, 0x50
        /*003a*/ 	.short	0x0000


	//----- nvinfo : EIATTR_MAXREG_COUNT
	.align		4
        /*003c*/ 	.byte	0x03, 0x1b
        /*003e*/ 	.short	0x00ff


	//----- nvinfo : EIATTR_MERCURY_ISA_VERSION
	.align		4
        /*0040*/ 	.byte	0x03, 0x5f
        /*0042*/ 	.short	0x0101


	//----- nvinfo : EIATTR_VRC_CTA_INIT_COUNT
	.align		4
        /*0044*/ 	.byte	0x02, 0x4a
	.zero		1
	.zero		1


	//----- nvinfo : EIATTR_EXIT_INSTR_OFFSETS
	.align		4
        /*0048*/ 	.byte	0x04, 0x1c
        /*004a*/ 	.short	(.L_109 - .L_108)


	//   ....[0]....
.L_108:
        /*004c*/ 	.word	0x000000a0


	//   ....[1]....
        /*0050*/ 	.word	0x00000b40


	//   ....[2]....
        /*0054*/ 	.word	0x00000f70


	//----- nvinfo : EIATTR_CRS_STACK_SIZE
	.align		4
.L_109:
        /*0058*/ 	.byte	0x04, 0x1e
        /*005a*/ 	.short	(.L_111 - .L_110)
.L_110:
        /*005c*/ 	.word	0x00000000


	//----- nvinfo : EIATTR_CBANK_PARAM_SIZE
	.align		4
.L_111:
        /*0060*/ 	.byte	0x03, 0x19
        /*0062*/ 	.short	0x0010


	//----- nvinfo : EIATTR_PARAM_CBANK
	.align		4
        /*0064*/ 	.byte	0x04, 0x0a
        /*0066*/ 	.short	(.L_113 - .L_112)
	.align		4
.L_112:
        /*0068*/ 	.word	index@(.nv.constant0.cc)
        /*006c*/ 	.short	0x0380
        /*006e*/ 	.short	0x0010


	//----- nvinfo : EIATTR_SW_WAR
	.align		4
.L_113:
        /*0070*/ 	.byte	0x04, 0x36
        /*0072*/ 	.short	(.L_115 - .L_114)
.L_114:
        /*0074*/ 	.word	0x00000008
.L_115:


//--------------------- .nv.info.transpose        --------------------------
	.section	.nv.info.transpose,"",@"SHT_CUDA_INFO"
	.sectionflags	@""
	.align	4


	//----- nvinfo : EIATTR_CUDA_API_VERSION
	.align		4
        /*0000*/ 	.byte	0x04, 0x37
        /*0002*/ 	.short	(.L_117 - .L_116)
.L_116:
        /*0004*/ 	.word	0x00000082


	//----- nvinfo : EIATTR_KPARAM_INFO
	.align		4
.L_117:
        /*0008*/ 	.byte	0x04, 0x17
        /*000a*/ 	.short	(.L_119 - .L_118)
.L_118:
        /*000c*/ 	.word	0x00000000
        /*0010*/ 	.short	0x0003
        /*0012*/ 	.short	0x0014
        /*0014*/ 	.byte	0x00, 0xf0, 0x11, 0x00


	//----- nvinfo : EIATTR_KPARAM_INFO
	.align		4
.L_119:
        /*0018*/ 	.byte	0x04, 0x17
        /*001a*/ 	.short	(.L_121 - .L_120)
.L_120:
        /*001c*/ 	.word	0x00000000
        /*0020*/ 	.short	0x0002
        /*0022*/ 	.short	0x0010
        /*0024*/ 	.byte	0x00, 0xf0, 0x11, 0x00


	//----- nvinfo : EIATTR_KPARAM_INFO
	.align		4
.L_121:
        /*0028*/ 	.byte	0x04, 0x17
        /*002a*/ 	.short	(.L_123 - .L_122)
.L_122:
        /*002c*/ 	.word	0x00000000
        /*0030*/ 	.short	0x0001
        /*0032*/ 	.short	0x0008
        /*0034*/ 	.byte	0x00, 0xf5, 0x21, 0x00


	//----- nvinfo : EIATTR_KPARAM_INFO
	.align		4
.L_123:
        /*0038*/ 	.byte	0x04, 0x17
        /*003a*/ 	.short	(.L_125 - .L_124)
.L_124:
        /*003c*/ 	.word	0x00000000
        /*0040*/ 	.short	0x0000
        /*0042*/ 	.short	0x0000
        /*0044*/ 	.byte	0x00, 0xf5, 0x21, 0x00


	//----- nvinfo : EIATTR_SPARSE_MMA_MASK
	.align		4
.L_125:
        /*0048*/ 	.byte	0x03, 0x50
        /*004a*/ 	.short	0x0000


	//----- nvinfo : EIATTR_MAXREG_COUNT
	.align		4
        /*004c*/ 	.byte	0x03, 0x1b
        /*004e*/ 	.short	0x00ff


	//----- nvinfo : EIATTR_MERCURY_ISA_VERSION
	.align		4
        /*0050*/ 	.byte	0x03, 0x5f
        /*0052*/ 	.short	0x0101


	//----- nvinfo : EIATTR_VRC_CTA_INIT_COUNT
	.align		4
        /*0054*/ 	.byte	0x02, 0x4a
	.zero		1
	.zero		1


	//----- nvinfo : EIATTR_EXIT_INSTR_OFFSETS
	.align		4
        /*0058*/ 	.byte	0x04, 0x1c
        /*005a*/ 	.short	(.L_127 - .L_126)


	//   ....[0]....
.L_126:
        /*005c*/ 	.word	0x000000c0


	//   ....[1]....
        /*0060*/ 	.word	0x00000170


	//----- nvinfo : EIATTR_CBANK_PARAM_SIZE
	.align		4
.L_127:
        /*0064*/ 	.byte	0x03, 0x19
        /*0066*/ 	.short	0x0018


	//----- nvinfo : EIATTR_PARAM_CBANK
	.align		4
        /*0068*/ 	.byte	0x04, 0x0a
        /*006a*/ 	.short	(.L_129 - .L_128)
	.align		4
.L_128:
        /*006c*/ 	.word	index@(.nv.constant0.transpose)
        /*0070*/ 	.short	0x0380
        /*0072*/ 	.short	0x0018


	//----- nvinfo : EIATTR_SW_WAR
	.align		4
.L_129:
        /*0074*/ 	.byte	0x04, 0x36
        /*0076*/ 	.short	(.L_131 - .L_130)
.L_130:
        /*0078*/ 	.word	0x00000008
.L_131:


//--------------------- .nv.info.mask             --------------------------
	.section	.nv.info.mask,"",@"SHT_CUDA_INFO"
	.sectionflags	@""
	.align	4


	//----- nvinfo : EIATTR_CUDA_API_VERSION
	.align		4
        /*0000*/ 	.byte	0x04, 0x37
        /*0002*/ 	.short	(.L_133 - .L_132)
.L_132:
        /*0004*/ 	.word	0x00000082


	//----- nvinfo : EIATTR_KPARAM_INFO
	.align		4
.L_133:
        /*0008*/ 	.byte	0x04, 0x17
        /*000a*/ 	.short	(.L_135 - .L_134)
.L_134:
        /*000c*/ 	.word	0x00000000
        /*0010*/ 	.short	0x0003
        /*0012*/ 	.short	0x0014
        /*0014*/ 	.byte	0x00, 0xf0, 0x11, 0x00


	//----- nvinfo : EIATTR_KPARAM_INFO
	.align		4
.L_135:
        /*0018*/ 	.byte	0x04, 0x17
        /*001a*/ 	.short	(.L_137 - .L_136)
.L_136:
        /*001c*/ 	.word	0x00000000
        /*0020*/ 	.short	0x0002
        /*0022*/ 	.short	0x0010
        /*0024*/ 	.byte	0x00, 0xf0, 0x11, 0x00


	//----- nvinfo : EIATTR_KPARAM_INFO
	.align		4
.L_137:
        /*0028*/ 	.byte	0x04, 0x17
        /*002a*/ 	.short	(.L_139 - .L_138)
.L_138:
        /*002c*/ 	.word	0x00000000
        /*0030*/ 	.short	0x0001
        /*0032*/ 	.short	0x0008
        /*0034*/ 	.byte	0x00, 0xf5, 0x21, 0x00


	//----- nvinfo : EIATTR_KPARAM_INFO
	.align		4
.L_139:
        /*0038*/ 	.byte	0x04, 0x17
        /*003a*/ 	.short	(.L_141 - .L_140)
.L_140:
        /*003c*/ 	.word	0x00000000
        /*0040*/ 	.short	0x0000
        /*0042*/ 	.short	0x0000
        /*0044*/ 	.byte	0x00, 0xf5, 0x21, 0x00


	//----- nvinfo : EIATTR_SPARSE_MMA_MASK
	.align		4
.L_141:
        /*0048*/ 	.byte	0x03, 0x50
        /*004a*/ 	.short	0x0000


	//----- nvinfo : EIATTR_MAXREG_COUNT
	.align		4
        /*004c*/ 	.byte	0x03, 0x1b
        /*004e*/ 	.short	0x00ff


	//----- nvinfo : EIATTR_MERCURY_ISA_VERSION
	.align		4
        /*0050*/ 	.byte	0x03, 0x5f
        /*0052*/ 	.short	0x0101


	//----- nvinfo : EIATTR_VRC_CTA_INIT_COUNT
	.align		4
        /*0054*/ 	.byte	0x02, 0x4a
	.zero		1
	.zero		1


	//----- nvinfo : EIATTR_EXIT_INSTR_OFFSETS
	.align		4
        /*0058*/ 	.byte	0x04, 0x1c
        /*005a*/ 	.short	(.L_143 - .L_142)


	//   ....[0]....
.L_142:
        /*005c*/ 	.word	0x000000c0


	//   ....[1]....
        /*0060*/ 	.word	0x00000150


	//   ....[2]....
        /*0064*/ 	.word	0x000001a0


	//----- nvinfo : EIATTR_CBANK_PARAM_SIZE
	.align		4
.L_143:
        /*0068*/ 	.byte	0x03, 0x19
        /*006a*/ 	.short	0x0018


	//----- nvinfo : EIATTR_PARAM_CBANK
	.align		4
        /*006c*/ 	.byte	0x04, 0x0a
        /*006e*/ 	.short	(.L_145 - .L_144)
	.align		4
.L_144:
        /*0070*/ 	.word	index@(.nv.constant0.mask)
        /*0074*/ 	.short	0x0380
        /*0076*/ 	.short	0x0018


	//----- nvinfo : EIATTR_SW_WAR
	.align		4
.L_145:
        /*0078*/ 	.byte	0x04, 0x36
        /*007a*/ 	.short	(.L_147 - .L_146)
.L_146:
        /*007c*/ 	.word	0x00000008
.L_147:


//--------------------- .nv.info.threshold        --------------------------
	.section	.nv.info.threshold,"",@"SHT_CUDA_INFO"
	.sectionflags	@""
	.align	4


	//----- nvinfo : EIATTR_CUDA_API_VERSION
	.align		4
        /*0000*/ 	.byte	0x04, 0x37
        /*0002*/ 	.short	(.L_149 - .L_148)
.L_148:
        /*0004*/ 	.word	0x00000082


	//----- nvinfo : EIATTR_KPARAM_INFO
	.align		4
.L_149:
        /*0008*/ 	.byte	0x04, 0x17
        /*000a*/ 	.short	(.L_151 - .L_150)
.L_150:
        /*000c*/ 	.word	0x00000000
        /*0010*/ 	.short	0x0005
        /*0012*/ 	.short	0x0018
        /*0014*/ 	.byte	0x00, 0xf0, 0x11, 0x00


	//----- nvinfo : EIATTR_KPARAM_INFO
	.align		4
.L_151:
        /*0018*/ 	.byte	0x04, 0x17
        /*001a*/ 	.short	(.L_153 - .L_152)
.L_152:
        /*001c*/ 	.word	0x00000000
        /*0020*/ 	.short	0x0004
        /*0022*/ 	.short	0x0014
        /*0024*/ 	.byte	0x00, 0xf0, 0x11, 0x00


	//----- nvinfo : EIATTR_KPARAM_INFO
	.align		4
.L_153:
        /*0028*/ 	.byte	0x04, 0x17
        /*002a*/ 	.short	(.L_155 - .L_154)
.L_154:
        /*002c*/ 	.word	0x00000000
        /*0030*/ 	.short	0x0003
        /*0032*/ 	.short	0x0011
        /*0034*/ 	.byte	0x00, 0xf0, 0x05, 0x00


	//----- nvinfo : EIATTR_KPARAM_INFO
	.align		4
.L_155:
        /*0038*/ 	.byte	0x04, 0x17
        /*003a*/ 	.short	(.L_157 - .L_156)
.L_156:
        /*003c*/ 	.word	0x00000000
        /*0040*/ 	.short	0x0002
        /*0042*/ 	.short	0x0010
        /*0044*/ 	.byte	0x00, 0xf0, 0x05, 0x00


	//----- nvinfo : EIATTR_KPARAM_INFO
	.align		4
.L_157:
        /*0048*/ 	.byte	0x04, 0x17
        /*004a*/ 	.short	(.L_159 - .L_158)
.L_158:
        /*004c*/ 	.word	0x00000000
        /*0050*/ 	.short	0x0001
        /*0052*/ 	.short	0x0008
        /*0054*/ 	.byte	0x00, 0xf5, 0x21, 0x00


	//----- nvinfo : EIATTR_KPARAM_INFO
	.align		4
.L_159:
        /*0058*/ 	.byte	0x04, 0x17
        /*005a*/ 	.short	(.L_161 - .L_160)
.L_160:
        /*005c*/ 	.word	0x00000000
        /*0060*/ 	.short	0x0000
        /*0062*/ 	.short	0x0000
        /*0064*/ 	.byte	0x00, 0xf5, 0x21, 0x00


	//----- nvinfo : EIATTR_SPARSE_MMA_MASK
	.align		4
.L_161:
        /*0068*/ 	.byte	0x03, 0x50
        /*006a*/ 	.short	0x0000


	//----- nvinfo : EIATTR_MAXREG_COUNT
	.align		4
        /*006c*/ 	.byte	0x03, 0x1b
        /*006e*/ 	.short	0x00ff


	//----- nvinfo : EIATTR_MERCURY_ISA_VERSION
	.align		4
        /*0070*/ 	.byte	0x03, 0x5f
        /*0072*/ 	.short	0x0101


	//----- nvinfo : EIATTR_VRC_CTA_INIT_COUNT
	.align		4
        /*0074*/ 	.byte	0x02, 0x4a
	.zero		1
	.zero		1


	//----- nvinfo : EIATTR_EXIT_INSTR_OFFSETS
	.align		4
        /*0078*/ 	.byte	0x04, 0x1c
        /*007a*/ 	.short	(.L_163 - .L_162)


	//   ....[0]....
.L_162:
        /*007c*/ 	.word	0x000000d0


	//   ....[1]....
        /*0080*/ 	.word	0x000001d0


	//   ....[2]....
        /*0084*/ 	.word	0x00000250


	//   ....[3]....
        /*0088*/ 	.word	0x000002a0


	//----- nvinfo : EIATTR_CBANK_PARAM_SIZE
	.align		4
.L_163:
        /*008c*/ 	.byte	0x03, 0x19
        /*008e*/ 	.short	0x001c


	//----- nvinfo : EIATTR_PARAM_CBANK
	.align		4
        /*0090*/ 	.byte	0x04, 0x0a
        /*0092*/ 	.short	(.L_165 - .L_164)
	.align		4
.L_164:
        /*0094*/ 	.word	index@(.nv.constant0.threshold)
        /*0098*/ 	.short	0x0380
        /*009a*/ 	.short	0x001c


	//----- nvinfo : EIATTR_SW_WAR
	.align		4
.L_165:
        /*009c*/ 	.byte	0x04, 0x36
        /*009e*/ 	.short	(.L_167 - .L_166)
.L_166:
        /*00a0*/ 	.word	0x00000008
.L_167:


//--------------------- .nv.info.suppression      --------------------------
	.section	.nv.info.suppression,"",@"SHT_CUDA_INFO"
	.sectionflags	@""
	.align	4


	//----- nvinfo : EIATTR_CUDA_API_VERSION
	.align		4
        /*0000*/ 	.byte	0x04, 0x37
        /*0002*/ 	.short	(.L_169 - .L_168)
.L_168:
        /*0004*/ 	.word	0x00000082


	//----- nvinfo : EIATTR_KPARAM_INFO
	.align		4
.L_169:
        /*0008*/ 	.byte	0x04, 0x17
        /*000a*/ 	.short	(.L_171 - .L_170)
.L_170:
        /*000c*/ 	.word	0x00000000
        /*0010*/ 	.short	0x0004
        /*0012*/ 	.short	0x001c
        /*0014*/ 	.byte	0x00, 0xf0, 0x11, 0x00


	//----- nvinfo : EIATTR_KPARAM_INFO
	.align		4
.L_171:
        /*0018*/ 	.byte	0x04, 0x17
        /*001a*/ 	.short	(.L_173 - .L_172)
.L_172:
        /*001c*/ 	.word	0x00000000
        /*0020*/ 	.short	0x0003
        /*0022*/ 	.short	0x0018
        /*0024*/ 	.byte	0x00, 0xf0, 0x11, 0x00


	//----- nvinfo : EIATTR_KPARAM_INFO
	.align		4
.L_173:
        /*0028*/ 	.byte	0x04, 0x17
        /*002a*/ 	.short	(.L_175 - .L_174)
.L_174:
        /*002c*/ 	.word	0x00000000
        /*0030*/ 	.short	0x0002
        /*0032*/ 	.short	0x0010
        /*0034*/ 	.byte	0x00, 0xf5, 0x21, 0x00


	//----- nvinfo : EIATTR_KPARAM_INFO
	.align		4
.L_175:
        /*0038*/ 	.byte	0x04, 0x17
        /*003a*/ 	.short	(.L_177 - .L_176)
.L_176:
        /*003c*/ 	.word	0x00000000
        /*0040*/ 	.short	0x0001
        /*0042*/ 	.short	0x0008
        /*0044*/ 	.byte	0x00, 0xf5, 0x21, 0x00


	//----- nvinfo : EIATTR_KPARAM_INFO
	.align		4
.L_177:
        /*0048*/ 	.byte	0x04, 0x17
        /*004a*/ 	.short	(.L_179 - .L_178)
.L_178:
        /*004c*/ 	.word	0x00000000
        /*0050*/ 	.short	0x0000
        /*0052*/ 	.short	0x0000
        /*0054*/ 	.byte	0x00, 0xf5, 0x21, 0x00


	//----- nvinfo : EIATTR_SPARSE_MMA_MASK
	.align		4
.L_179:
        /*0058*/ 	.byte	0x03, 0x50
        /*005a*/ 	.short	0x0000


	//----- nvinfo : EIATTR_MAXREG_COUNT
	.align		4
        /*005c*/ 	.byte	0x03, 0x1b
        /*005e*/ 	.short	0x00ff


	//----- nvinfo : EIATTR_MERCURY_ISA_VERSION
	.align		4
        /*0060*/ 	.byte	0x03, 0x5f
        /*0062*/ 	.short	0x0101


	//----- nvinfo : EIATTR_VRC_CTA_INIT_COUNT
	.align		4
        /*0064*/ 	.byte	0x02, 0x4a
	.zero		1
	.zero		1


	//----- nvinfo : EIATTR_EXIT_INSTR_OFFSETS
	.align		4
        /*0068*/ 	.byte	0x04, 0x1c
        /*006a*/ 	.short	(.L_181 - .L_180)


	//   ....[0]....
.L_180:
        /*006c*/ 	.word	0x000000e0


	//   ....[1]....
        /*0070*/ 	.word	0x00000110


	//   ....[2]....
        /*0074*/ 	.word	0x00000600


	//----- nvinfo : EIATTR_CRS_STACK_SIZE
	.align		4
.L_181:
        /*0078*/ 	.byte	0x04, 0x1e
        /*007a*/ 	.short	(.L_183 - .L_182)
.L_182:
        /*007c*/ 	.word	0x00000000


	//----- nvinfo : EIATTR_CBANK_PARAM_SIZE
	.align		4
.L_183:
        /*0080*/ 	.byte	0x03, 0x19
        /*0082*/ 	.short	0x0020


	//----- nvinfo : EIATTR_PARAM_CBANK
	.align		4
        /*0084*/ 	.byte	0x04, 0x0a
        /*0086*/ 	.short	(.L_185 - .L_184)
	.align		4
.L_184:
        /*0088*/ 	.word	index@(.nv.constant0.suppression)
        /*008c*/ 	.short	0x0380
        /*008e*/ 	.short	0x0020


	//----- nvinfo : EIATTR_SW_WAR
	.align		4
.L_185:
        /*0090*/ 	.byte	0x04, 0x36
        /*0092*/ 	.short	(.L_187 - .L_186)
.L_186:
        /*0094*/ 	.word	0x00000008
.L_187:


//--------------------- .nv.info.sobel            --------------------------
	.section	.nv.info.sobel,"",@"SHT_CUDA_INFO"
	.sectionflags	@""
	.align	4


	//----- nvinfo : EIATTR_CUDA_API_VERSION
	.align		4
        /*0000*/ 	.byte	0x04, 0x37
        /*0002*/ 	.short	(.L_189 - .L_188)
.L_188:
        /*0004*/ 	.word	0x00000082


	//----- nvinfo : EIATTR_KPARAM_INFO
	.align		4
.L_189:
        /*0008*/ 	.byte	0x04, 0x17
        /*000a*/ 	.short	(.L_191 - .L_190)
.L_190:
        /*000c*/ 	.word	0x00000000
        /*0010*/ 	.short	0x0004
        /*0012*/ 	.short	0x001c
        /*0014*/ 	.byte	0x00, 0xf0, 0x11, 0x00


	//----- nvinfo : EIATTR_KPARAM_INFO
	.align		4
.L_191:
        /*0018*/ 	.byte	0x04, 0x17
        /*001a*/ 	.short	(.L_193 - .L_192)
.L_192:
        /*001c*/ 	.word	0x00000000
        /*0020*/ 	.short	0x0003
        /*0022*/ 	.short	0x0018
        /*0024*/ 	.byte	0x00, 0xf0, 0x11, 0x00


	//----- nvinfo : EIATTR_KPARAM_INFO
	.align		4
.L_193:
        /*0028*/ 	.byte	0x04, 0x17
        /*002a*/ 	.short	(.L_195 - .L_194)
.L_194:
        /*002c*/ 	.word	0x00000000
        /*0030*/ 	.short	0x0002
        /*0032*/ 	.short	0x0010
        /*0034*/ 	.byte	0x00, 0xf5, 0x21, 0x00


	//----- nvinfo : EIATTR_KPARAM_INFO
	.align		4
.L_195:
        /*0038*/ 	.byte	0x04, 0x17
        /*003a*/ 	.short	(.L_197 - .L_196)
.L_196:
        /*003c*/ 	.word	0x00000000
        /*0040*/ 	.short	0x0001
        /*0042*/ 	.short	0x0008
        /*0044*/ 	.byte	0x00, 0xf5, 0x21, 0x00


	//----- nvinfo : EIATTR_KPARAM_INFO
	.align		4
.L_197:
        /*0048*/ 	.byte	0x04, 0x17
        /*004a*/ 	.short	(.L_199 - .L_198)
.L_198:
        /*004c*/ 	.word	0x00000000
        /*0050*/ 	.short	0x0000
        /*0052*/ 	.short	0x0000
        /*0054*/ 	.byte	0x00, 0xf5, 0x21, 0x00


	//----- nvinfo : EIATTR_SPARSE_MMA_MASK
	.align		4
.L_199:
        /*0058*/ 	.byte	0x03, 0x50
        /*005a*/ 	.short	0x0000


	//----- nvinfo : EIATTR_MAXREG_COUNT
	.align		4
        /*005c*/ 	.byte	0x03, 0x1b
        /*005e*/ 	.short	0x00ff


	//----- nvinfo : EIATTR_MERCURY_ISA_VERSION
	.align		4
        /*0060*/ 	.byte	0x03, 0x5f
        /*0062*/ 	.short	0x0101


	//----- nvinfo : EIATTR_VRC_CTA_INIT_COUNT
	.align		4
        /*0064*/ 	.byte	0x02, 0x4a
	.zero		1
	.zero		1


	//----- nvinfo : EIATTR_EXIT_INSTR_OFFSETS
	.align		4
        /*0068*/ 	.byte	0x04, 0x1c
        /*006a*/ 	.short	(.L_201 - .L_200)


	//   ....[0]....
.L_200:
        /*006c*/ 	.word	0x000000e0


	//   ....[1]....
        /*0070*/ 	.word	0x00000110


	//   ....[2]....
        /*0074*/ 	.word	0x00000dc0


	//----- nvinfo : EIATTR_CRS_STACK_SIZE
	.align		4
.L_201:
        /*0078*/ 	.byte	0x04, 0x1e
        /*007a*/ 	.short	(.L_203 - .L_202)
.L_202:
        /*007c*/ 	.word	0x00000000


	//----- nvinfo : EIATTR_CBANK_PARAM_SIZE
	.align		4
.L_203:
        /*0080*/ 	.byte	0x03, 0x19
        /*0082*/ 	.short	0x0020


	//----- nvinfo : EIATTR_PARAM_CBANK
	.align		4
        /*0084*/ 	.byte	0x04, 0x0a
        /*0086*/ 	.short	(.L_205 - .L_204)
	.align		4
.L_204:
        /*0088*/ 	.word	index@(.nv.constant0.sobel)
        /*008c*/ 	.short	0x0380
        /*008e*/ 	.short	0x0020


	//----- nvinfo : EIATTR_SW_WAR
	.align		4
.L_205:
        /*0090*/ 	.byte	0x04, 0x36
        /*0092*/ 	.short	(.L_207 - .L_206)
.L_206:
        /*0094*/ 	.word	0x00000008
.L_207:


//--------------------- .nv.info.convolution      --------------------------
	.section	.nv.info.convolution,"",@"SHT_CUDA_INFO"
	.sectionflags	@""
	.align	4


	//----- nvinfo : EIATTR_CUDA_API_VERSION
	.align		4
        /*0000*/ 	.byte	0x04, 0x37
        /*0002*/ 	.short	(.L_209 - .L_208)
.L_208:
        /*0004*/ 	.word	0x00000082


	//----- nvinfo : EIATTR_KPARAM_INFO
	.align		4
.L_209:
        /*0008*/ 	.byte	0x04, 0x17
        /*000a*/ 	.short	(.L_211 - .L_210)
.L_210:
        /*000c*/ 	.word	0x00000000
        /*0010*/ 	.short	0x0006
        /*0012*/ 	.short	0x0020
        /*0014*/ 	.byte	0x00, 0xf5, 0x21, 0x00


	//----- nvinfo : EIATTR_KPARAM_INFO
	.align		4
.L_211:
        /*0018*/ 	.byte	0x04, 0x17
        /*001a*/ 	.short	(.L_213 - .L_212)
.L_212:
        /*001c*/ 	.word	0x00000000
        /*0020*/ 	.short	0x0005
        /*0022*/ 	.short	0x001c
        /*0024*/ 	.byte	0x00, 0xf0, 0x11, 0x00


	//----- nvinfo : EIATTR_KPARAM_INFO
	.align		4
.L_213:
        /*0028*/ 	.byte	0x04, 0x17
        /*002a*/ 	.short	(.L_215 - .L_214)
.L_214:
        /*002c*/ 	.word	0x00000000
        /*0030*/ 	.short	0x0004
        /*0032*/ 	.short	0x0018
        /*0034*/ 	.byte	0x00, 0xf0, 0x11, 0x00


	//----- nvinfo : EIATTR_KPARAM_INFO
	.align		4
.L_215:
        /*0038*/ 	.byte	0x04, 0x17
        /*003a*/ 	.short	(.L_217 - .L_216)
.L_216:
        /*003c*/ 	.word	0x00000000
        /*0040*/ 	.short	0x0003
        /*0042*/ 	.short	0x0010
        /*0044*/ 	.byte	0x00, 0xf5, 0x21, 0x00


	//----- nvinfo : EIATTR_KPARAM_INFO
	.align		4
.L_217:
        /*0048*/ 	.byte	0x04, 0x17
        /*004a*/ 	.short	(.L_219 - .L_218)
.L_218:
        /*004c*/ 	.word	0x00000000
        /*0050*/ 	.short	0x0002
        /*0052*/ 	.short	0x000c
        /*0054*/ 	.byte	0x00, 0xf0, 0x11, 0x00


	//----- nvinfo : EIATTR_KPARAM_INFO
	.align		4
.L_219:
        /*0058*/ 	.byte	0x04, 0x17
        /*005a*/ 	.short	(.L_221 - .L_220)
.L_220:
        /*005c*/ 	.word	0x00000000
        /*0060*/ 	.short	0x0001
        /*0062*/ 	.short	0x0008
        /*0064*/ 	.byte	0x00, 0xf0, 0x11, 0x00


	//----- nvinfo : EIATTR_KPARAM_INFO
	.align		4
.L_221:
        /*0068*/ 	.byte	0x04, 0x17
        /*006a*/ 	.short	(.L_223 - .L_222)
.L_222:
        /*006c*/ 	.word	0x00000000
        /*0070*/ 	.short	0x0000
        /*0072*/ 	.short	0x0000
        /*0074*/ 	.byte	0x00, 0xf5, 0x21, 0x00


	//----- nvinfo : EIATTR_SPARSE_MMA_MASK
	.align		4
.L_223:
        /*0078*/ 	.byte	0x03, 0x50
        /*007a*/ 	.short	0x0000


	//----- nvinfo : EIATTR_MAXREG_COUNT
	.align		4
        /*007c*/ 	.byte	0x03, 0x1b
        /*007e*/ 	.short	0x00ff


	//----- nvinfo : EIATTR_NUM_BARRIERS
	.align		4
        /*0080*/ 	.byte	0x02, 0x4c
        /*0082*/ 	.byte	0x01
	.zero		1


	//----- nvinfo : EIATTR_MERCURY_ISA_VERSION
	.align		4
        /*0084*/ 	.byte	0x03, 0x5f
        /*0086*/ 	.short	0x0101


	//----- nvinfo : EIATTR_VRC_CTA_INIT_COUNT
	.align		4
        /*0088*/ 	.byte	0x02, 0x4a
	.zero		1
	.zero		1


	//----- nvinfo : EIATTR_EXIT_INSTR_OFFSETS
	.align		4
        /*008c*/ 	.byte	0x04, 0x1c
        /*008e*/ 	.short	(.L_225 - .L_224)


	//   ....[0]....
.L_224:
        /*0090*/ 	.word	0x000000d0


	//   ....[1]....
        /*0094*/ 	.word	0x00001bb0


	//----- nvinfo : EIATTR_CRS_STACK_SIZE
	.align		4
.L_225:
        /*0098*/ 	.byte	0x04, 0x1e
        /*009a*/ 	.short	(.L_227 - .L_226)
.L_226:
        /*009c*/ 	.word	0x00000000


	//----- nvinfo : EIATTR_CBANK_PARAM_SIZE
	.align		4
.L_227:
        /*00a0*/ 	.byte	0x03, 0x19
        /*00a2*/ 	.short	0x0028


	//----- nvinfo : EIATTR_PARAM_CBANK
	.align		4
        /*00a4*/ 	.byte	0x04, 0x0a
        /*00a6*/ 	.short	(.L_229 - .L_228)
	.align		4
.L_228:
        /*00a8*/ 	.word	index@(.nv.constant0.convolution)
        /*00ac*/ 	.short	0x0380
        /*00ae*/ 	.short	0x0028


	//----- nvinfo : EIATTR_SW_WAR
	.align		4
.L_229:
        /*00b0*/ 	.byte	0x04, 0x36
        /*00b2*/ 	.short	(.L_231 - .L_230)
.L_230:
        /*00b4*/ 	.word	0x00000008
.L_231:


//--------------------- .nv.callgraph             --------------------------
	.section	.nv.callgraph,"",@"SHT_CUDA_CALLGRAPH"
	.align	4
	.sectionentsize	8
	.align		4
        /*0000*/ 	.word	0x00000000
	.align		4
        /*0004*/ 	.word	0xffffffff
	.align		4
        /*0008*/ 	.word	0x00000000
	.align		4
        /*000c*/ 	.word	0xfffffffe
	.align		4
        /*0010*/ 	.word	0x00000000
	.align		4
        /*0014*/ 	.word	0xfffffffd
	.align		4
        /*0018*/ 	.word	0x00000000
	.align		4
        /*001c*/ 	.word	0xfffffffc


//--------------------- .text.get_magnitude       --------------------------
	.section	.text.get_magnitude,"ax",@progbits
	.align	128
        .global         get_magnitude
        .type           get_magnitude,@function
        .size           get_magnitude,(.L_x_72 - get_magnitude)
        .other          get_magnitude,@"STO_CUDA_ENTRY STV_DEFAULT"
get_magnitude:
.text.get_magnitude:
[----:B------:R-:W-:Y:S01]  /*0000*/  LDC R1, c[0x0][0x37c] ;  /* 0x0000df00ff017b82 */ /* 0x000fe20000000800 */
[----:B------:R-:W0:Y:S07]  /*0010*/  S2R R0, SR_TID.Y ;  /* 0x0000000000007919 */ /* 0x000e2e0000002200 */
[----:B------:R-:W1:Y:S01]  /*0020*/  LDC R2, c[0x0][0x360] ;  /* 0x0000d800ff027b82 */ /* 0x000e620000000800 */
[----:B------:R-:W2:Y:S01]  /*0030*/  LDCU.64 UR6, c[0x0][0x398] ;  /* 0x00007300ff0677ac */ /* 0x000ea20008000a00 */
[----:B------:R-:W1:Y:S06]  /*0040*/  S2R R5, SR_TID.X ;  /* 0x0000000000057919 */ /* 0x000e6c0000002100 */
[----:B------:R-:W0:Y:S08]  /*0050*/  S2UR UR5, SR_CTAID.Y ;  /* 0x00000000000579c3 */ /* 0x000e300000002600 */
[----:B------:R-:W0:Y:S08]  /*0060*/  LDC R3, c[0x0][0x364] ;  /* 0x0000d900ff037b82 */ /* 0x000e300000000800 */
[----:B------:R-:W1:Y:S01]  /*0070*/  S2UR UR4, SR_CTAID.X ;  /* 0x00000000000479c3 */ /* 0x000e620000002500 */
[----:B0-----:R-:W-:-:S05]  /*0080*/  IMAD R3, R3, UR5, R0 ;  /* 0x0000000503037c24 */ /* 0x001fca000f8e0200 */
[----:B--2---:R-:W-:Y:S01]  /*0090*/  ISETP.GE.AND P0, PT, R3, UR7, PT ;  /* 0x0000000703007c0c */ /* 0x004fe2000bf06270 */
[----:B-1----:R-:W-:-:S05]  /*00a0*/  IMAD R2, R2, UR4, R5 ;  /* 0x0000000402027c24 */ /* 0x002fca000f8e0205 */
[----:B------:R-:W-:-:S13]  /*00b0*/  ISETP.GE.OR P0, PT, R2, UR6, P0 ;  /* 0x0000000602007c0c */ /* 0x000fda0008706670 */
[----:B------:R-:W-:Y:S05]  /*00c0*/  @P0 EXIT ;  /* 0x000000000000094d */ /* 0x000fea0003800000 */
[----:B------:R-:W0:Y:S01]  /*00d0*/  LDCU.128 UR8, c[0x0][0x380] ;  /* 0x00007000ff0877ac */ /* 0x000e220008000c00 */
[----:B------:R-:W-:Y:S01]  /*00e0*/  IMAD R2, R3, UR6, R2 ;  /* 0x0000000603027c24 */ /* 0x000fe2000f8e0202 */
[----:B------:R-:W1:Y:S04]  /*00f0*/  LDCU.64 UR4, c[0x0][0x358] ;  /* 0x00006b00ff0477ac */ /* 0x000e680008000a00 */
[----:B------:R-:W-:Y:S02]  /*0100*/  SHF.R.S32.HI R9, RZ, 0x1f, R2 ;  /* 0x0000001fff097819 */ /* 0x000fe40000011402 */
[C---:B0-----:R-:W-:Y:S02]  /*0110*/  IADD3 R6, P1, PT, R2.reuse, UR10, RZ ;  /* 0x0000000a02067c10 */ /* 0x041fe4000ff3e0ff */
[----:B------:R-:W-:-:S02]  /*0120*/  IADD3 R4, P0, PT, R2, UR8, RZ ;  /* 0x0000000802047c10 */ /* 0x000fc4000ff1e0ff */
[C---:B------:R-:W-:Y:S02]  /*0130*/  IADD3.X R7, PT, PT, R9.reuse, UR11, RZ, P1, !PT ;  /* 0x0000000b09077c10 */ /* 0x040fe40008ffe4ff */
[----:B------:R-:W-:-:S03]  /*0140*/  IADD3.X R5, PT, PT, R9, UR9, RZ, P0, !PT ;  /* 0x0000000909057c10 */ /* 0x000fc600087fe4ff */
[----:B-1----:R-:W2:Y:S04]  /*0150*/  LDG.E.U8 R6, desc[UR4][R6.64] ;  /* 0x0000000406067981 */ /* 0x002ea8000c1e1100 */
[----:B------:R-:W3:Y:S01]  /*0160*/  LDG.E.U8 R4, desc[UR4][R4.64] ;  /* 0x0000000404047981 */ /* 0x000ee2000c1e1100 */
[----:B------:R-:W-:Y:S01]  /*0170*/  BSSY.RECONVERGENT B0, `(.L_x_0) ;  /* 0x0000011000007945 */ /* 0x000fe20003800200 */
[----:B--2---:R-:W-:Y:S01]  /*0180*/  IMAD R3, R6, R6, RZ ;  /* 0x0000000606037224 */ /* 0x004fe200078e02ff */
[----:B---3--:R-:W-:-:S04]  /*0190*/  I2FP.F32.U32 R0, R4 ;  /* 0x0000000400007245 */ /* 0x008fc80000201000 */
[----:B------:R-:W-:-:S05]  /*01a0*/  I2FP.F32.U32 R3, R3 ;  /* 0x0000000300037245 */ /* 0x000fca0000201000 */
[----:B------:R-:W-:-:S04]  /*01b0*/  FFMA R0, R0, R0, R3 ;  /* 0x0000000000007223 */ /* 0x000fc80000000003 */
[----:B------:R0:W1:Y:S01]  /*01c0*/  MUFU.RSQ R3, R0 ;  /* 0x0000000000037308 */ /* 0x0000620000001400 */
[----:B------:R-:W-:-:S04]  /*01d0*/  IADD3 R8, PT, PT, R0, -0xd000000, RZ ;  /* 0xf300000000087810 */ /* 0x000fc80007ffe0ff */
[----:B------:R-:W-:-:S13]  /*01e0*/  ISETP.GT.U32.AND P0, PT, R8, 0x727fffff, PT ;  /* 0x727fffff0800780c */ /* 0x000fda0003f04070 */
[----:B01----:R-:W-:Y:S05]  /*01f0*/  @!P0 BRA `(.L_x_1) ;  /* 0x0000000000108947 */ /* 0x003fea0003800000 */
[----:B------:R-:W-:-:S07]  /*0200*/  MOV R8, 0x220 ;  /* 0x0000022000087802 */ /* 0x000fce0000000f00 */
[----:B------:R-:W-:Y:S05]  /*0210*/  CALL.REL.NOINC `($__internal_0_$__cuda_sm20_sqrt_rn_f32_slowpath) ;  /* 0x0000000000347944 */ /* 0x000fea0003c00000 */
[----:B------:R-:W-:Y:S01]  /*0220*/  MOV R0, R3 ;  /* 0x0000000300007202 */ /* 0x000fe20000000f00 */
[----:B------:R-:W-:Y:S06]  /*0230*/  BRA `(.L_x_2) ;  /* 0x0000000000107947 */ /* 0x000fec0003800000 */
.L_x_1:
[----:B------:R-:W-:Y:S01]  /*0240*/  FMUL.FTZ R5, R0, R3 ;  /* 0x0000000300057220 */ /* 0x000fe20000410000 */
[----:B------:R-:W-:-:S03]  /*0250*/  FMUL.FTZ R3, R3, 0.5 ;  /* 0x3f00000003037820 */ /* 0x000fc60000410000 */
[----:B------:R-:W-:-:S04]  /*0260*/  FFMA R0, -R5, R5, R0 ;  /* 0x0000000505007223 */ /* 0x000fc80000000100 */
[----:B------:R-:W-:-:S07]  /*0270*/  FFMA R0, R0, R3, R5 ;  /* 0x0000000300007223 */ /* 0x000fce0000000005 */
.L_x_2:
[----:B------:R-:W-:Y:S05]  /*0280*/  BSYNC.RECONVERGENT B0 ;  /* 0x0000000000007941 */ /* 0x000fea0003800200 */
.L_x_0:
[----:B------:R-:W0:Y:S01]  /*0290*/  LDCU.64 UR6, c[0x0][0x390] ;  /* 0x00007200ff0677ac */ /* 0x000e220008000a00 */
[----:B------:R-:W1:Y:S01]  /*02a0*/  F2I.TRUNC.NTZ R5, R0 ;  /* 0x0000000000057305 */ /* 0x000e62000020f100 */
[----:B0-----:R-:W-:-:S04]  /*02b0*/  IADD3 R2, P0, PT, R2, UR6, RZ ;  /* 0x0000000602027c10 */ /* 0x001fc8000ff1e0ff */
[----:B------:R-:W-:-:S05]  /*02c0*/  IADD3.X R3, PT, PT, R9, UR7, RZ, P0, !PT ;  /* 0x0000000709037c10 */ /* 0x000fca00087fe4ff */
[----:B-1----:R-:W-:Y:S01]  /*02d0*/  STG.E.U8 desc[UR4][R2.64], R5 ;  /* 0x0000000502007986 */ /* 0x002fe2000c101104 */
[----:B------:R-:W-:Y:S05]  /*02e0*/  EXIT ;  /* 0x000000000000794d */ /* 0x000fea0003800000 */
        .weak           $__internal_0_$__cuda_sm20_sqrt_rn_f32_slowpath
        .type           $__internal_0_$__cuda_sm20_sqrt_rn_f32_slowpath,@function
        .size           $__internal_0_$__cuda_sm20_sqrt_rn_f32_slowpath,(.L_x_72 - $__internal_0_$__cuda_sm20_sqrt_rn_f32_slowpath)
$__internal_0_$__cuda_sm20_sqrt_rn_f32_slowpath:
[----:B------:R-:W-:-:S13]  /*02f0*/  LOP3.LUT P0, RZ, R0, 0x7fffffff, RZ, 0xc0, !PT ;  /* 0x7fffffff00ff7812 */ /* 0x000fda000780c0ff */
[----:B------:R-:W-:Y:S01]  /*0300*/  @!P0 IMAD.MOV.U32 R3, RZ, RZ, R0 ;  /* 0x000000ffff038224 */ /* 0x000fe200078e0000 */
[----:B------:R-:W-:Y:S06]  /*0310*/  @!P0 BRA `(.L_x_3) ;  /* 0x0000000000408947 */ /* 0x000fec0003800000 */
[----:B------:R-:W-:-:S13]  /*0320*/  FSETP.GEU.FTZ.AND P0, PT, R0, RZ, PT ;  /* 0x000000ff0000720b */ /* 0x000fda0003f1e000 */
[----:B------:R-:W-:Y:S01]  /*0330*/  @!P0 MOV R3, 0x7fffffff ;  /* 0x7fffffff00038802 */ /* 0x000fe20000000f00 */
[----:B------:R-:W-:Y:S06]  /*0340*/  @!P0 BRA `(.L_x_3) ;  /* 0x0000000000348947 */ /* 0x000fec0003800000 */
[----:B------:R-:W-:-:S13]  /*0350*/  FSETP.GTU.FTZ.AND P0, PT, |R0|, +INF , PT ;  /* 0x7f8000000000780b */ /* 0x000fda0003f1c200 */
[----:B------:R-:W-:Y:S01]  /*0360*/  @P0 FADD.FTZ R3, R0, 1 ;  /* 0x3f80000000030421 */ /* 0x000fe20000010000 */
[----:B------:R-:W-:Y:S06]  /*0370*/  @P0 BRA `(.L_x_3) ;  /* 0x0000000000280947 */ /* 0x000fec0003800000 */
[----:B------:R-:W-:-:S13]  /*0380*/  FSETP.NEU.FTZ.AND P0, PT, |R0|, +INF , PT ;  /* 0x7f8000000000780b */ /* 0x000fda0003f1d200 */
[----:B------:R-:W-:-:S04]  /*0390*/  @P0 FFMA R4, R0, 1.84467440737095516160e+19, RZ ;  /* 0x5f80000000040823 */ /* 0x000fc800000000ff */
[----:B------:R-:W0:Y:S02]  /*03a0*/  @P0 MUFU.RSQ R3, R4 ;  /* 0x0000000400030308 */ /* 0x000e240000001400 */
[----:B0-----:R-:W-:Y:S01]  /*03b0*/  @P0 FMUL.FTZ R5, R4, R3 ;  /* 0x0000000304050220 */ /* 0x001fe20000410000 */
[----:B------:R-:W-:Y:S01]  /*03c0*/  @P0 FMUL.FTZ R7, R3, 0.5 ;  /* 0x3f00000003070820 */ /* 0x000fe20000410000 */
[----:B------:R-:W-:Y:S02]  /*03d0*/  @!P0 IMAD.MOV.U32 R3, RZ, RZ, R0 ;  /* 0x000000ffff038224 */ /* 0x000fe400078e0000 */
[----:B------:R-:W-:-:S04]  /*03e0*/  @P0 FADD.FTZ R6, -R5, -RZ ;  /* 0x800000ff05060221 */ /* 0x000fc80000010100 */
[----:B------:R-:W-:-:S04]  /*03f0*/  @P0 FFMA R6, R5, R6, R4 ;  /* 0x0000000605060223 */ /* 0x000fc80000000004 */
[----:B------:R-:W-:-:S04]  /*0400*/  @P0 FFMA R6, R6, R7, R5 ;  /* 0x0000000706060223 */ /* 0x000fc80000000005 */
[----:B------:R-:W-:-:S07]  /*0410*/  @P0 FMUL.FTZ R3, R6, 2.3283064365386962891e-10 ;  /* 0x2f80000006030820 */ /* 0x000fce0000410000 */
.L_x_3:
[----:B------:R-:W-:Y:S01]  /*0420*/  MOV R4, R8 ;  /* 0x0000000800047202 */ /* 0x000fe20000000f00 */
[----:B------:R-:W-:-:S04]  /*0430*/  IMAD.MOV.U32 R5, RZ, RZ, 0x0 ;  /* 0x00000000ff057424 */ /* 0x000fc800078e00ff */
[----:B------:R-:W-:Y:S05]  /*0440*/  RET.REL.NODEC R4 `(get_magnitude) ;  /* 0xfffffff804ec7950 */ /* 0x000fea0003c3ffff */
.L_x_4:
[----:B------:R-:W-:-:S00]  /*0450*/  BRA `(.L_x_4) ;  /* 0xfffffffc00fc7947 */ /* 0x000fc0000383ffff */
[----:B------:R-:W-:-:S00]  /*0460*/  NOP ;  /* 0x0000000000007918 */ /* 0x000fc00000000000 */
        /* <DEDUP_REMOVED lines=9> */
.L_x_72:


//--------------------- .text.to_gray             --------------------------
	.section	.text.to_gray,"ax",@progbits
	.align	128
        .global         to_gray
        .type           to_gray,@function
        .size           to_gray,(.L_x_76 - to_gray)
        .other          to_gray,@"STO_CUDA_ENTRY STV_DEFAULT"
to_gray:
.text.to_gray:
        /* <DEDUP_REMOVED lines=15> */
[----:B------:R-:W1:Y:S04]  /*00f0*/  LDCU.128 UR12, c[0x0][0x390] ;  /* 0x00007200ff0c77ac */ /* 0x000e680008000c00 */
[----:B------:R-:W-:Y:S01]  /*0100*/  SHF.R.S32.HI R14, RZ, 0x1f, R0 ;  /* 0x0000001fff0e7819 */ /* 0x000fe20000011400 */
[----:B------:R-:W2:Y:S01]  /*0110*/  LDCU.64 UR4, c[0x0][0x358] ;  /* 0x00006b00ff0477ac */ /* 0x000ea20008000a00 */
[----:B0-----:R-:W-:-:S04]  /*0120*/  IADD3 R8, P0, PT, R0, UR8, RZ ;  /* 0x0000000800087c10 */ /* 0x001fc8000ff1e0ff */
[----:B------:R-:W-:Y:S02]  /*0130*/  IADD3.X R9, PT, PT, R14, UR9, RZ, P0, !PT ;  /* 0x000000090e097c10 */ /* 0x000fe400087fe4ff */
[C---:B------:R-:W-:Y:S02]  /*0140*/  IADD3 R10, P0, PT, R0.reuse, UR10, RZ ;  /* 0x0000000a000a7c10 */ /* 0x040fe4000ff1e0ff */
[----:B-1----:R-:W-:Y:S01]  /*0150*/  IADD3 R12, P1, PT, R0, UR12, RZ ;  /* 0x0000000c000c7c10 */ /* 0x002fe2000ff3e0ff */
[----:B--2---:R-:W2:Y:S01]  /*0160*/  LDG.E.U8 R8, desc[UR4][R8.64] ;  /* 0x0000000408087981 */ /* 0x004ea2000c1e1100 */
[C---:B------:R-:W-:Y:S02]  /*0170*/  IADD3.X R11, PT, PT, R14.reuse, UR11, RZ, P0, !PT ;  /* 0x0000000b0e0b7c10 */ /* 0x040fe400087fe4ff */
[----:B------:R-:W-:-:S03]  /*0180*/  IADD3.X R13, PT, PT, R14, UR13, RZ, P1, !PT ;  /* 0x0000000d0e0d7c10 */ /* 0x000fc60008ffe4ff */
[----:B------:R-:W3:Y:S04]  /*0190*/  LDG.E.U8 R10, desc[UR4][R10.64] ;  /* 0x000000040a0a7981 */ /* 0x000ee8000c1e1100 */
[----:B------:R-:W4:Y:S01]  /*01a0*/  LDG.E.U8 R12, desc[UR4][R12.64] ;  /* 0x000000040c0c7981 */ /* 0x000f22000c1e1100 */
[----:B------:R-:W-:Y:S01]  /*01b0*/  UMOV UR8, 0x77318fc5 ;  /* 0x77318fc500087882 */ /* 0x000fe20000000000 */
[----:B------:R-:W-:Y:S01]  /*01c0*/  UMOV UR9, 0x3fd3212d ;  /* 0x3fd3212d00097882 */ /* 0x000fe20000000000 */
[----:B--2---:R0:W1:Y:S08]  /*01d0*/  I2F.F64.U16 R2, R8 ;  /* 0x0000000800027312 */ /* 0x0040700000101800 */
[----:B---3--:R-:W2:Y:S01]  /*01e0*/  I2F.F64.U16 R4, R10 ;  /* 0x0000000a00047312 */ /* 0x008ea20000101800 */
[----:B0-----:R-:W-:-:S04]  /*01f0*/  IADD3 R8, P0, PT, R0, UR14, RZ ;  /* 0x0000000e00087c10 */ /* 0x001fc8000ff1e0ff */
[----:B------:R-:W-:Y:S01]  /*0200*/  IADD3.X R9, PT, PT, R14, UR15, RZ, P0, !PT ;  /* 0x0000000f0e097c10 */ /* 0x000fe200087fe4ff */
[----:B-1----:R-:W-:Y:S02]  /*0210*/  DMUL R2, R2, UR8 ;  /* 0x0000000802027c28 */ /* 0x002fe40008000000 */
[----:B----4-:R-:W0:Y:S01]  /*0220*/  I2F.F64.U16 R6, R12 ;  /* 0x0000000c00067312 */ /* 0x010e220000101800 */
[----:B------:R-:W-:Y:S01]  /*0230*/  UMOV UR8, 0x39581062 ;  /* 0x3958106200087882 */ /* 0x000fe20000000000 */
[----:B------:R-:W-:Y:S02]  /*0240*/  UMOV UR9, 0x3fe2c8b4 ;  /* 0x3fe2c8b400097882 */ /* 0x000fe40000000000 */
[----:B--2---:R-:W-:Y:S01]  /*0250*/  DMUL R4, R4, UR8 ;  /* 0x0000000804047c28 */ /* 0x004fe20008000000 */
[----:B------:R-:W-:Y:S01]  /*0260*/  UMOV UR8, 0x9fbe76c9 ;  /* 0x9fbe76c900087882 */ /* 0x000fe20000000000 */
[----:B------:R-:W-:Y:S02]  /*0270*/  UMOV UR9, 0x3fbd2f1a ;  /* 0x3fbd2f1a00097882 */ /* 0x000fe40000000000 */
[----:B------:R-:W-:Y:S01]  /*0280*/  F2I.F64.TRUNC R2, R2 ;  /* 0x0000000200027311 */ /* 0x000fe2000030d100 */
[----:B0-----:R-:W-:-:S07]  /*0290*/  DMUL R6, R6, UR8 ;  /* 0x0000000806067c28 */ /* 0x001fce0008000000 */
[----:B------:R-:W-:Y:S08]  /*02a0*/  F2I.F64.TRUNC R5, R4 ;  /* 0x0000000400057311 */ /* 0x000ff0000030d100 */
[----:B------:R-:W0:Y:S02]  /*02b0*/  F2I.F64.TRUNC R6, R6 ;  /* 0x0000000600067311 */ /* 0x000e24000030d100 */
[----:B0-----:R-:W-:-:S05]  /*02c0*/  IADD3 R11, PT, PT, R6, R5, R2 ;  /* 0x00000005060b7210 */ /* 0x001fca0007ffe002 */
[----:B------:R-:W-:Y:S01]  /*02d0*/  STG.E.U8 desc[UR4][R8.64], R11 ;  /* 0x0000000b08007986 */ /* 0x000fe2000c101104 */
[----:B------:R-:W-:Y:S05]  /*02e0*/  EXIT ;  /* 0x000000000000794d */ /* 0x000fea0003800000 */
.L_x_5:
        /* <DEDUP_REMOVED lines=9> */
.L_x_76:


//--------------------- .text.cc                  --------------------------
	.section	.text.cc,"ax",@progbits
	.align	128
        .global         cc
        .type           cc,@function
        .size           cc,(.L_x_77 - cc)
        .other          cc,@"STO_CUDA_ENTRY STV_DEFAULT"
cc:
.text.cc:
[----:B------:R-:W-:Y:S01]  /*0000*/  LDC R1, c[0x0][0x37c] ;  /* 0x0000df00ff017b82 */ /* 0x000fe20000000800 */
[----:B------:R-:W0:Y:S07]  /*0010*/  S2R R0, SR_TID.X ;  /* 0x0000000000007919 */ /* 0x000e2e0000002100 */
[----:B------:R-:W0:Y:S01]  /*0020*/  S2UR UR4, SR_CTAID.X ;  /* 0x00000000000479c3 */ /* 0x000e220000002500 */
[----:B------:R-:W1:Y:S07]  /*0030*/  LDCU UR5, c[0x0][0x38c] ;  /* 0x00007180ff0577ac */ /* 0x000e6e0008000800 */
[----:B------:R-:W0:Y:S08]  /*0040*/  LDC R5, c[0x0][0x360] ;  /* 0x0000d800ff057b82 */ /* 0x000e300000000800 */
[----:B------:R-:W2:Y:S01]  /*0050*/  LDC.64 R2, c[0x0][0x388] ;  /* 0x0000e200ff027b82 */ /* 0x000ea20000000a00 */
[----:B0-----:R-:W-:-:S02]  /*0060*/  IMAD R5, R5, UR4, R0 ;  /* 0x0000000405057c24 */ /* 0x001fc4000f8e0200 */
[----:B-1----:R-:W-:Y:S01]  /*0070*/  IMAD.U32 R0, RZ, RZ, UR5 ;  /* 0x00000005ff007e24 */ /* 0x002fe2000f8e00ff */
[----:B--2---:R-:W-:-:S04]  /*0080*/  ISETP.GE.AND P0, PT, R3, 0x2, PT ;  /* 0x000000020300780c */ /* 0x004fc80003f06270 */
[----:B------:R-:W-:-:S13]  /*0090*/  ISETP.GE.OR P0, PT, R5, R2, !P0 ;  /* 0x000000020500720c */ /* 0x000fda0004706670 */
[----:B------:R-:W-:Y:S05]  /*00a0*/  @P0 EXIT ;  /* 0x000000000000094d */ /* 0x000fea0003800000 */
[C---:B------:R-:W-:Y:S01]  /*00b0*/  VIADD R6, R3.reuse, 0xfffffffe ;  /* 0xfffffffe03067836 */ /* 0x040fe20000000000 */
[----:B------:R-:W0:Y:S01]  /*00c0*/  LDCU.64 UR6, c[0x0][0x358] ;  /* 0x00006b00ff0677ac */ /* 0x000e220008000a00 */
[----:B------:R-:W-:-:S03]  /*00d0*/  VIADD R4, R3, 0xffffffff ;  /* 0xffffffff03047836 */ /* 0x000fc60000000000 */
[----:B------:R-:W-:Y:S01]  /*00e0*/  ISETP.GE.U32.AND P0, PT, R6, 0x3, PT ;  /* 0x000000030600780c */ /* 0x000fe20003f06070 */
[----:B------:R-:W-:Y:S01]  /*00f0*/  UMOV UR4, 0x1 ;  /* 0x0000000100047882 */ /* 0x000fe20000000000 */
[----:B------:R-:W-:-:S11]  /*0100*/  LOP3.LUT R3, R4, 0x3, RZ, 0xc0, !PT ;  /* 0x0000000304037812 */ /* 0x000fd600078ec0ff */
[----:B------:R-:W-:Y:S05]  /*0110*/  @!P0 BRA `(.L_x_6) ;  /* 0x0000000400a48947 */ /* 0x000fea0003800000 */
[----:B------:R-:W1:Y:S01]  /*0120*/  LDCU.64 UR4, c[0x0][0x380] ;  /* 0x00007000ff0477ac */ /* 0x000e620008000a00 */
[----:B------:R-:W-:Y:S02]  /*0130*/  SHF.R.S32.HI R7, RZ, 0x1f, R2 ;  /* 0x0000001fff077819 */ /* 0x000fe40000011402 */
[----:B-1----:R-:W-:-:S04]  /*0140*/  IADD3 R8, P0, PT, R5, UR4, RZ ;  /* 0x0000000405087c10 */ /* 0x002fc8000ff1e0ff */
[----:B------:R-:W-:Y:S02]  /*0150*/  LEA.HI.X.SX32 R9, R5, UR5, 0x1, P0 ;  /* 0x0000000505097c11 */ /* 0x000fe400080f0eff */
[----:B------:R-:W-:-:S03]  /*0160*/  IADD3 R12, P0, PT, R8, R2, RZ ;  /* 0x00000002080c7210 */ /* 0x000fc60007f1e0ff */
[----:B0-----:R-:W2:Y:S02]  /*0170*/  LDG.E.U8 R8, desc[UR6][R8.64] ;  /* 0x0000000608087981 */ /* 0x001ea4000c1e1100 */
[----:B------:R-:W-:-:S05]  /*0180*/  IMAD.X R13, R7, 0x1, R9, P0 ;  /* 0x00000001070d7824 */ /* 0x000fca00000e0609 */
[----:B------:R-:W3:Y:S01]  /*0190*/  LDG.E.U8 R14, desc[UR6][R12.64] ;  /* 0x000000060c0e7981 */ /* 0x000ee2000c1e1100 */
[----:B------:R-:W-:Y:S01]  /*01a0*/  IMAD.MOV.U32 R15, RZ, RZ, 0xff ;  /* 0x000000ffff0f7424 */ /* 0x000fe200078e00ff */
[----:B------:R-:W-:-:S05]  /*01b0*/  IADD3 R10, P1, PT, R12, R2, RZ ;  /* 0x000000020c0a7210 */ /* 0x000fca0007f3e0ff */
[----:B------:R-:W-:Y:S01]  /*01c0*/  IMAD.X R11, R7, 0x1, R13, P1 ;  /* 0x00000001070b7824 */ /* 0x000fe200008e060d */
[----:B---3--:R-:W-:-:S04]  /*01d0*/  ISETP.NE.AND P0, PT, R14, 0x7f, PT ;  /* 0x0000007f0e00780c */ /* 0x008fc80003f05270 */
[----:B--2---:R-:W-:-:S13]  /*01e0*/  ISETP.NE.OR P0, PT, R8, 0xff, P0 ;  /* 0x000000ff0800780c */ /* 0x004fda0000705670 */
[----:B------:R-:W-:-:S05]  /*01f0*/  @!P0 PRMT R9, R15, 0x7610, R9 ;  /* 0x000076100f098816 */ /* 0x000fca0000000009 */
[----:B------:R0:W-:Y:S04]  /*0200*/  @!P0 STG.E.U8 desc[UR6][R12.64], R9 ;  /* 0x000000090c008986 */ /* 0x0001e8000c101106 */
[----:B------:R-:W2:Y:S01]  /*0210*/  LDG.E.U8 R15, desc[UR6][R10.64] ;  /* 0x000000060a0f7981 */ /* 0x000ea2000c1e1100 */
[----:B------:R-:W-:-:S05]  /*0220*/  IMAD.MOV.U32 R16, RZ, RZ, 0xff ;  /* 0x000000ffff107424 */ /* 0x000fca00078e00ff */
[----:B------:R-:W-:-:S04]  /*0230*/  @!P0 PRMT R14, R16, 0x7610, R14 ;  /* 0x00007610100e8816 */ /* 0x000fc8000000000e */
[----:B------:R-:W-:Y:S02]  /*0240*/  LOP3.LUT R14, R14, 0xff, RZ, 0xc0, !PT ;  /* 0x000000ff0e0e7812 */ /* 0x000fe400078ec0ff */
[----:B------:R-:W-:-:S05]  /*0250*/  IADD3 R8, P1, PT, R10, R2, RZ ;  /* 0x000000020a087210 */ /* 0x000fca0007f3e0ff */
[----:B0-----:R-:W-:Y:S01]  /*0260*/  IMAD.X R9, R7, 0x1, R11, P1 ;  /* 0x0000000107097824 */ /* 0x001fe200008e060b */
[----:B--2---:R-:W-:-:S04]  /*0270*/  ISETP.NE.AND P0, PT, R15, 0x7f, PT ;  /* 0x0000007f0f00780c */ /* 0x004fc80003f05270 */
[----:B------:R-:W-:Y:S01]  /*0280*/  ISETP.NE.OR P0, PT, R14, 0xff, P0 ;  /* 0x000000ff0e00780c */ /* 0x000fe20000705670 */
[----:B------:R-:W-:-:S12]  /*0290*/  IMAD.MOV.U32 R14, RZ, RZ, 0xff ;  /* 0x000000ffff0e7424 */ /* 0x000fd800078e00ff */
[----:B------:R-:W-:-:S05]  /*02a0*/  @!P0 PRMT R13, R14, 0x7610, R13 ;  /* 0x000076100e0d8816 */ /* 0x000fca000000000d */
[----:B------:R0:W-:Y:S04]  /*02b0*/  @!P0 STG.E.U8 desc[UR6][R10.64], R13 ;  /* 0x0000000d0a008986 */ /* 0x0001e8000c101106 */
[----:B------:R-:W2:Y:S01]  /*02c0*/  LDG.E.U8 R12, desc[UR6][R8.64] ;  /* 0x00000006080c7981 */ /* 0x000ea2000c1e1100 */
[----:B------:R-:W-:-:S04]  /*02d0*/  @!P0 PRMT R15, R14, 0x7610, R15 ;  /* 0x000076100e0f8816 */ /* 0x000fc8000000000f */
[----:B------:R-:W-:Y:S01]  /*02e0*/  LOP3.LUT R15, R15, 0xff, RZ, 0xc0, !PT ;  /* 0x000000ff0f0f7812 */ /* 0x000fe200078ec0ff */
[----:B------:R-:W-:Y:S01]  /*02f0*/  BSSY.RECONVERGENT B0, `(.L_x_7) ;  /* 0x0000013000007945 */ /* 0x000fe20003800200 */
[----:B--2---:R-:W-:-:S04]  /*0300*/  ISETP.NE.AND P0, PT, R12, 0x7f, PT ;  /* 0x0000007f0c00780c */ /* 0x004fc80003f05270 */
[----:B------:R-:W-:Y:S01]  /*0310*/  ISETP.NE.OR P0, PT, R15, 0xff, P0 ;  /* 0x000000ff0f00780c */ /* 0x000fe20000705670 */
[----:B------:R-:W-:-:S12]  /*0320*/  IMAD.MOV.U32 R15, RZ, RZ, 0xff ;  /* 0x000000ffff0f7424 */ /* 0x000fd800078e00ff */
[----:B------:R-:W-:-:S04]  /*0330*/  @!P0 PRMT R12, R14, 0x7610, R12 ;  /* 0x000076100e0c8816 */ /* 0x000fc8000000000c */
[----:B------:R-:W-:-:S04]  /*0340*/  LOP3.LUT R12, R12, 0xff, RZ, 0xc0, !PT ;  /* 0x000000ff0c0c7812 */ /* 0x000fc800078ec0ff */
[----:B------:R-:W-:Y:S02]  /*0350*/  ISETP.NE.AND P1, PT, R12, 0xff, PT ;  /* 0x000000ff0c00780c */ /* 0x000fe40003f25270 */
[----:B------:R-:W-:Y:S02]  /*0360*/  LOP3.LUT R14, R4, 0xfffffffc, RZ, 0xc0, !PT ;  /* 0xfffffffc040e7812 */ /* 0x000fe400078ec0ff */
[----:B0-----:R-:W-:Y:S02]  /*0370*/  @!P0 PRMT R10, R15, 0x7610, R10 ;  /* 0x000076100f0a8816 */ /* 0x001fe4000000000a */
[----:B------:R-:W-:-:S03]  /*0380*/  IADD3 R14, PT, PT, -R14, 0x4, RZ ;  /* 0x000000040e0e7810 */ /* 0x000fc60007ffe1ff */
[----:B------:R0:W-:Y:S01]  /*0390*/  @!P0 STG.E.U8 desc[UR6][R8.64], R10 ;  /* 0x0000000a08008986 */ /* 0x0001e2000c101106 */
[----:B------:R-:W-:-:S03]  /*03a0*/  ISETP.NE.AND P0, PT, R14, RZ, PT ;  /* 0x000000ff0e00720c */ /* 0x000fc60003f05270 */
[----:B------:R-:W-:Y:S10]  /*03b0*/  @P1 BRA `(.L_x_8) ;  /* 0x0000000000181947 */ /* 0x000ff40003800000 */
[----:B0-----:R-:W-:-:S05]  /*03c0*/  IADD3 R8, P1, PT, R8, R2, RZ ;  /* 0x0000000208087210 */ /* 0x001fca0007f3e0ff */
[----:B------:R-:W-:-:S05]  /*03d0*/  IMAD.X R9, R7, 0x1, R9, P1 ;  /* 0x0000000107097824 */ /* 0x000fca00008e0609 */
[----:B------:R-:W2:Y:S02]  /*03e0*/  LDG.E.U8 R10, desc[UR6][R8.64] ;  /* 0x00000006080a7981 */ /* 0x000ea4000c1e1100 */
[----:B--2---:R-:W-:Y:S01]  /*03f0*/  ISETP.NE.AND P1, PT, R10, 0x7f, PT ;  /* 0x0000007f0a00780c */ /* 0x004fe20003f25270 */
[----:B------:R-:W-:-:S12]  /*0400*/  IMAD.MOV.U32 R10, RZ, RZ, 0xff ;  /* 0x000000ffff0a7424 */ /* 0x000fd800078e00ff */
[----:B------:R1:W-:Y:S02]  /*0410*/  @!P1 STG.E.U8 desc[UR6][R8.64], R10 ;  /* 0x0000000a08009986 */ /* 0x0003e4000c101106 */
.L_x_8:
[----:B------:R-:W-:Y:S05]  /*0420*/  BSYNC.RECONVERGENT B0 ;  /* 0x0000000000007941 */ /* 0x000fea0003800200 */
.L_x_7:
[----:B------:R-:W-:Y:S01]  /*0430*/  UMOV UR4, 0x4 ;  /* 0x0000000400047882 */ /* 0x000fe20000000000 */
[----:B------:R-:W-:Y:S01]  /*0440*/  IMAD R15, R2, 0x4, R5 ;  /* 0x00000004020f7824 */ /* 0x000fe200078e0205 */
[----:B------:R-:W-:Y:S06]  /*0450*/  @!P0 BRA `(.L_x_9) ;  /* 0x0000000000d08947 */ /* 0x000fec0003800000 */
[----:B------:R-:W2:Y:S01]  /*0460*/  LDC R2, c[0x0][0x388] ;  /* 0x0000e200ff027b82 */ /* 0x000ea20000000800 */
[----:B------:R-:W3:Y:S02]  /*0470*/  LDCU.64 UR8, c[0x0][0x380] ;  /* 0x00007000ff0877ac */ /* 0x000ee40008000a00 */
.L_x_12:
[----:B01-3--:R-:W-:-:S04]  /*0480*/  IADD3 R8, P0, PT, R15, UR8, RZ ;  /* 0x000000080f087c10 */ /* 0x00bfc8000ff1e0ff */
[----:B------:R-:W-:Y:S02]  /*0490*/  LEA.HI.X.SX32 R9, R15, UR9, 0x1, P0 ;  /* 0x000000090f097c11 */ /* 0x000fe400080f0eff */
[----:B--2---:R-:W-:-:S03]  /*04a0*/  IADD3 R12, P0, PT, R8, R2, RZ ;  /* 0x00000002080c7210 */ /* 0x004fc60007f1e0ff */
[----:B------:R-:W2:Y:S02]  /*04b0*/  LDG.E.U8 R8, desc[UR6][R8.64] ;  /* 0x0000000608087981 */ /* 0x000ea4000c1e1100 */
        /* <DEDUP_REMOVED lines=12> */
[----:B------:R-:W-:Y:S01]  /*0580*/  LOP3.LUT R8, R17, 0xff, RZ, 0xc0, !PT ;  /* 0x000000ff11087812 */ /* 0x000fe200078ec0ff */
[----:B------:R-:W-:Y:S01]  /*0590*/  IMAD.MOV.U32 R17, RZ, RZ, 0xff ;  /* 0x000000ffff117424 */ /* 0x000fe200078e00ff */
[----:B--2---:R-:W-:-:S04]  /*05a0*/  ISETP.NE.AND P0, PT, R16, 0x7f, PT ;  /* 0x0000007f1000780c */ /* 0x004fc80003f05270 */
[----:B------:R-:W-:Y:S02]  /*05b0*/  ISETP.NE.OR P0, PT, R8, 0xff, P0 ;  /* 0x000000ff0800780c */ /* 0x000fe40000705670 */
[----:B------:R-:W-:-:S05]  /*05c0*/  IADD3 R8, P1, PT, R10, R2, RZ ;  /* 0x000000020a087210 */ /* 0x000fca0007f3e0ff */
[----:B0-----:R-:W-:-:S06]  /*05d0*/  IMAD.X R9, R7, 0x1, R11, P1 ;  /* 0x0000000107097824 */ /* 0x001fcc00008e060b */
[----:B------:R0:W-:Y:S04]  /*05e0*/  @!P0 STG.E.U8 desc[UR6][R10.64], R17 ;  /* 0x000000110a008986 */ /* 0x0001e8000c101106 */
[----:B------:R-:W2:Y:S01]  /*05f0*/  LDG.E.U8 R13, desc[UR6][R8.64] ;  /* 0x00000006080d7981 */ /* 0x000ea2000c1e1100 */
[----:B------:R-:W-:-:S04]  /*0600*/  PRMT R12, R16, 0x7610, R12 ;  /* 0x00007610100c7816 */ /* 0x000fc8000000000c */
[----:B------:R-:W-:-:S04]  /*0610*/  @!P0 PRMT R12, R18, 0x7610, R12 ;  /* 0x00007610120c8816 */ /* 0x000fc8000000000c */
[----:B------:R-:W-:Y:S01]  /*0620*/  LOP3.LUT R12, R12, 0xff, RZ, 0xc0, !PT ;  /* 0x000000ff0c0c7812 */ /* 0x000fe200078ec0ff */
[----:B------:R-:W-:Y:S02]  /*0630*/  IMAD.MOV.U32 R16, RZ, RZ, 0xff ;  /* 0x000000ffff107424 */ /* 0x000fe400078e00ff */
[----:B------:R-:W-:Y:S01]  /*0640*/  VIADD R14, R14, 0x4 ;  /* 0x000000040e0e7836 */ /* 0x000fe20000000000 */
[----:B------:R-:W-:Y:S01]  /*0650*/  UIADD3 UR4, UPT, UPT, UR4, 0x4, URZ ;  /* 0x0000000404047890 */ /* 0x000fe2000fffe0ff */
[----:B------:R-:W-:Y:S01]  /*0660*/  BSSY.RECONVERGENT B0, `(.L_x_10) ;  /* 0x0000011000007945 */ /* 0x000fe20003800200 */
[----:B--2---:R-:W-:-:S04]  /*0670*/  ISETP.NE.AND P0, PT, R13, 0x7f, PT ;  /* 0x0000007f0d00780c */ /* 0x004fc80003f05270 */
[----:B------:R-:W-:Y:S01]  /*0680*/  ISETP.NE.OR P0, PT, R12, 0xff, P0 ;  /* 0x000000ff0c00780c */ /* 0x000fe20000705670 */
[----:B------:R-:W-:-:S12]  /*0690*/  IMAD.MOV.U32 R12, RZ, RZ, 0xff ;  /* 0x000000ffff0c7424 */ /* 0x000fd800078e00ff */
[----:B------:R-:W-:-:S04]  /*06a0*/  @!P0 PRMT R13, R16, 0x7610, R13 ;  /* 0x00007610100d8816 */ /* 0x000fc8000000000d */
[----:B0-----:R-:W-:-:S04]  /*06b0*/  LOP3.LUT R10, R13, 0xff, RZ, 0xc0, !PT ;  /* 0x000000ff0d0a7812 */ /* 0x001fc800078ec0ff */
[----:B------:R-:W-:Y:S02]  /*06c0*/  ISETP.NE.AND P1, PT, R10, 0xff, PT ;  /* 0x000000ff0a00780c */ /* 0x000fe40003f25270 */
[----:B------:R-:W-:-:S05]  /*06d0*/  @!P0 PRMT R11, R12, 0x7610, R11 ;  /* 0x000076100c0b8816 */ /* 0x000fca000000000b */
[----:B------:R0:W-:Y:S01]  /*06e0*/  @!P0 STG.E.U8 desc[UR6][R8.64], R11 ;  /* 0x0000000b08008986 */ /* 0x0001e2000c101106 */
[----:B------:R-:W-:-:S05]  /*06f0*/  ISETP.NE.AND P0, PT, R14, RZ, PT ;  /* 0x000000ff0e00720c */ /* 0x000fca0003f05270 */
[----:B------:R-:W-:Y:S08]  /*0700*/  @P1 BRA `(.L_x_11) ;  /* 0x0000000000181947 */ /* 0x000ff00003800000 */
[----:B0-----:R-:W-:-:S05]  /*0710*/  IADD3 R8, P1, PT, R8, R2, RZ ;  /* 0x0000000208087210 */ /* 0x001fca0007f3e0ff */
[----:B------:R-:W-:-:S05]  /*0720*/  IMAD.X R9, R7, 0x1, R9, P1 ;  /* 0x0000000107097824 */ /* 0x000fca00008e0609 */
[----:B------:R-:W2:Y:S02]  /*0730*/  LDG.E.U8 R10, desc[UR6][R8.64] ;  /* 0x00000006080a7981 */ /* 0x000ea4000c1e1100 */
[----:B--2---:R-:W-:Y:S01]  /*0740*/  ISETP.NE.AND P1, PT, R10, 0x7f, PT ;  /* 0x0000007f0a00780c */ /* 0x004fe20003f25270 */
[----:B------:R-:W-:-:S12]  /*0750*/  IMAD.MOV.U32 R10, RZ, RZ, 0xff ;  /* 0x000000ffff0a7424 */ /* 0x000fd800078e00ff */
[----:B------:R1:W-:Y:S02]  /*0760*/  @!P1 STG.E.U8 desc[UR6][R8.64], R10 ;  /* 0x0000000a08009986 */ /* 0x0003e4000c101106 */
.L_x_11:
[----:B------:R-:W-:Y:S05]  /*0770*/  BSYNC.RECONVERGENT B0 ;  /* 0x0000000000007941 */ /* 0x000fea0003800200 */
.L_x_10:
[----:B------:R-:W-:Y:S01]  /*0780*/  IMAD R15, R2, 0x4, R15 ;  /* 0x00000004020f7824 */ /* 0x000fe200078e020f */
[----:B------:R-:W-:Y:S06]  /*0790*/  @P0 BRA `(.L_x_12) ;  /* 0xfffffffc00380947 */ /* 0x000fec000383ffff */
.L_x_9:
[----:B------:R-:W-:-:S12]  /*07a0*/  UIADD3 UR4, UPT, UPT, UR4, 0x1, URZ ;  /* 0x0000000104047890 */ /* 0x000fd8000fffe0ff */
.L_x_6:
[----:B------:R-:W-:-:S13]  /*07b0*/  ISETP.NE.AND P0, PT, R3, RZ, PT ;  /* 0x000000ff0300720c */ /* 0x000fda0003f05270 */
[----:B------:R-:W-:Y:S05]  /*07c0*/  @!P0 BRA `(.L_x_13) ;  /* 0x0000000000648947 */ /* 0x000fea0003800000 */
[----:B------:R-:W2:Y:S01]  /*07d0*/  LDC R13, c[0x0][0x388] ;  /* 0x0000e200ff0d7b82 */ /* 0x000ea20000000800 */
[----:B------:R-:W-:Y:S01]  /*07e0*/  UIADD3 UR4, UPT, UPT, UR4, -0x1, URZ ;  /* 0xffffffff04047890 */ /* 0x000fe2000fffe0ff */
[----:B0-----:R-:W-:Y:S01]  /*07f0*/  SHF.R.S32.HI R11, RZ, 0x1f, R2 ;  /* 0x0000001fff0b7819 */ /* 0x001fe20000011402 */
[----:B-1----:R-:W-:Y:S01]  /*0800*/  IMAD.MOV R10, RZ, RZ, -R3 ;  /* 0x000000ffff0a7224 */ /* 0x002fe200078e0a03 */
[----:B------:R-:W0:Y:S03]  /*0810*/  LDCU UR5, c[0x0][0x388] ;  /* 0x00007100ff0577ac */ /* 0x000e260008000800 */
[----:B------:R-:W-:Y:S01]  /*0820*/  IMAD R7, R2, UR4, R5 ;  /* 0x0000000402077c24 */ /* 0x000fe2000f8e0205 */
[----:B------:R-:W1:Y:S06]  /*0830*/  LDCU.64 UR8, c[0x0][0x380] ;  /* 0x00007000ff0877ac */ /* 0x000e6c0008000a00 */
.L_x_16:
[----:B-1----:R-:W-:-:S04]  /*0840*/  IADD3 R8, P0, PT, R7, UR8, RZ ;  /* 0x0000000807087c10 */ /* 0x002fc8000ff1e0ff */
[----:B------:R-:W-:-:S05]  /*0850*/  LEA.HI.X.SX32 R9, R7, UR9, 0x1, P0 ;  /* 0x0000000907097c11 */ /* 0x000fca00080f0eff */
[----:B------:R-:W3:Y:S01]  /*0860*/  LDG.E.U8 R2, desc[UR6][R8.64] ;  /* 0x0000000608027981 */ /* 0x000ee2000c1e1100 */
[----:B------:R-:W-:Y:S01]  /*0870*/  VIADD R10, R10, 0x1 ;  /* 0x000000010a0a7836 */ /* 0x000fe20000000000 */
[----:B------:R-:W-:Y:S04]  /*0880*/  BSSY.RECONVERGENT B0, `(.L_x_14) ;  /* 0x000000b000007945 */ /* 0x000fe80003800200 */
[----:B------:R-:W-:Y:S02]  /*0890*/  ISETP.NE.AND P0, PT, R10, RZ, PT ;  /* 0x000000ff0a00720c */ /* 0x000fe40003f05270 */
[----:B---3--:R-:W-:Y:S01]  /*08a0*/  ISETP.NE.AND P1, PT, R2, 0xff, PT ;  /* 0x000000ff0200780c */ /* 0x008fe20003f25270 */
[----:B--2---:R-:W-:-:S12]  /*08b0*/  IMAD.MOV.U32 R2, RZ, RZ, R13 ;  /* 0x000000ffff027224 */ /* 0x004fd800078e000d */
[----:B------:R-:W-:Y:S05]  /*08c0*/  @P1 BRA `(.L_x_15) ;  /* 0x0000000000181947 */ /* 0x000fea0003800000 */
[----:B0-----:R-:W-:-:S05]  /*08d0*/  IADD3 R8, P1, PT, R8, UR5, RZ ;  /* 0x0000000508087c10 */ /* 0x001fca000ff3e0ff */
[----:B------:R-:W-:-:S05]  /*08e0*/  IMAD.X R9, R11, 0x1, R9, P1 ;  /* 0x000000010b097824 */ /* 0x000fca00008e0609 */
[----:B------:R-:W2:Y:S02]  /*08f0*/  LDG.E.U8 R12, desc[UR6][R8.64] ;  /* 0x00000006080c7981 */ /* 0x000ea4000c1e1100 */
[----:B--2---:R-:W-:Y:S01]  /*0900*/  ISETP.NE.AND P1, PT, R12, 0x7f, PT ;  /* 0x0000007f0c00780c */ /* 0x004fe20003f25270 */
[----:B------:R-:W-:-:S12]  /*0910*/  IMAD.MOV.U32 R12, RZ, RZ, 0xff ;  /* 0x000000ffff0c7424 */ /* 0x000fd800078e00ff */
[----:B------:R1:W-:Y:S02]  /*0920*/  @!P1 STG.E.U8 desc[UR6][R8.64], R12 ;  /* 0x0000000c08009986 */ /* 0x0003e4000c101106 */
.L_x_15:
[----:B0-----:R-:W-:Y:S05]  /*0930*/  BSYNC.RECONVERGENT B0 ;  /* 0x0000000000007941 */ /* 0x001fea0003800200 */
.L_x_14:
[----:B------:R-:W-:Y:S01]  /*0940*/  IMAD.IADD R7, R7, 0x1, R2 ;  /* 0x0000000107077824 */ /* 0x000fe200078e0202 */
[----:B------:R-:W-:Y:S06]  /*0950*/  @P0 BRA `(.L_x_16) ;  /* 0xfffffffc00b80947 */ /* 0x000fec000383ffff */
.L_x_13:
[----:B01----:R-:W0:Y:S02]  /*0960*/  LDC R8, c[0x0][0x38c] ;  /* 0x0000e300ff087b82 */ /* 0x003e240000000800 */
[----:B0-----:R-:W-:-:S04]  /*0970*/  LOP3.LUT R7, R8, 0x3, RZ, 0xc0, !PT ;  /* 0x0000000308077812 */ /* 0x001fc800078ec0ff */
[----:B------:R-:W-:-:S13]  /*0980*/  ISETP.NE.AND P0, PT, R7, 0x1, PT ;  /* 0x000000010700780c */ /* 0x000fda0003f05270 */
[----:B------:R-:W-:Y:S05]  /*0990*/  @!P0 BRA `(.L_x_17) ;  /* 0x0000000000648947 */ /* 0x000fea0003800000 */
[----:B------:R-:W0:Y:S01]  /*09a0*/  LDC R10, c[0x0][0x388] ;  /* 0x0000e200ff0a7b82 */ /* 0x000e220000000800 */
[----:B------:R-:W-:Y:S01]  /*09b0*/  IMAD.IADD R0, R8, 0x1, -R3 ;  /* 0x0000000108007824 */ /* 0x000fe200078e0a03 */
[----:B------:R-:W1:Y:S01]  /*09c0*/  LDCU.64 UR4, c[0x0][0x380] ;  /* 0x00007000ff0477ac */ /* 0x000e620008000a00 */
[-CC-:B------:R-:W-:Y:S02]  /*09d0*/  IMAD R11, R4, R2.reuse, R5.reuse ;  /* 0x00000002040b7224 */ /* 0x180fe400078e0205 */
[----:B------:R-:W-:Y:S02]  /*09e0*/  IMAD R7, R6, R2, R5 ;  /* 0x0000000206077224 */ /* 0x000fe400078e0205 */
[----:B------:R-:W-:-:S07]  /*09f0*/  IMAD.MOV R3, RZ, RZ, -R3 ;  /* 0x000000ffff037224 */ /* 0x000fce00078e0a03 */
.L_x_20:
[----:B01----:R-:W-:-:S04]  /*0a00*/  IADD3 R8, P0, PT, R11, UR4, RZ ;  /* 0x000000040b087c10 */ /* 0x003fc8000ff1e0ff */
[----:B------:R-:W-:-:S05]  /*0a10*/  LEA.HI.X.SX32 R9, R11, UR5, 0x1, P0 ;  /* 0x000000050b097c11 */ /* 0x000fca00080f0eff */
[----:B------:R-:W2:Y:S01]  /*0a20*/  LDG.E.U8 R8, desc[UR6][R8.64] ;  /* 0x0000000608087981 */ /* 0x000ea2000c1e1100 */
[----:B------:R-:W-:Y:S01]  /*0a30*/  VIADD R3, R3, 0x1 ;  /* 0x0000000103037836 */ /* 0x000fe20000000000 */
[----:B------:R-:W-:Y:S01]  /*0a40*/  BSSY.RECONVERGENT B0, `(.L_x_18) ;  /* 0x000000b000007945 */ /* 0x000fe20003800200 */
[----:B0-----:R-:W-:-:S03]  /*0a50*/  IMAD.MOV.U32 R2, RZ, RZ, R10 ;  /* 0x000000ffff027224 */ /* 0x001fc600078e000a */
[----:B------:R-:W-:Y:S02]  /*0a60*/  ISETP.NE.AND P0, PT, R3, RZ, PT ;  /* 0x000000ff0300720c */ /* 0x000fe40003f05270 */
[----:B--2---:R-:W-:-:S13]  /*0a70*/  ISETP.NE.AND P1, PT, R8, 0xff, PT ;  /* 0x000000ff0800780c */ /* 0x004fda0003f25270 */
[----:B------:R-:W-:Y:S05]  /*0a80*/  @P1 BRA `(.L_x_19) ;  /* 0x0000000000181947 */ /* 0x000fea0003800000 */
[----:B------:R-:W-:-:S04]  /*0a90*/  IADD3 R8, P1, PT, R7, UR4, RZ ;  /* 0x0000000407087c10 */ /* 0x000fc8000ff3e0ff */
[----:B------:R-:W-:-:S05]  /*0aa0*/  LEA.HI.X.SX32 R9, R7, UR5, 0x1, P1 ;  /* 0x0000000507097c11 */ /* 0x000fca00088f0eff */
[----:B------:R-:W2:Y:S02]  /*0ab0*/  LDG.E.U8 R4, desc[UR6][R8.64] ;  /* 0x0000000608047981 */ /* 0x000ea4000c1e1100 */
[----:B--2---:R-:W-:Y:S01]  /*0ac0*/  ISETP.NE.AND P1, PT, R4, 0x7f, PT ;  /* 0x0000007f0400780c */ /* 0x004fe20003f25270 */
[----:B------:R-:W-:-:S12]  /*0ad0*/  IMAD.MOV.U32 R4, RZ, RZ, 0xff ;  /* 0x000000ffff047424 */ /* 0x000fd800078e00ff */
[----:B------:R0:W-:Y:S02]  /*0ae0*/  @!P1 STG.E.U8 desc[UR6][R8.64], R4 ;  /* 0x0000000408009986 */ /* 0x0001e4000c101106 */
.L_x_19:
[----:B------:R-:W-:Y:S05]  /*0af0*/  BSYNC.RECONVERGENT B0 ;  /* 0x0000000000007941 */ /* 0x000fea0003800200 */
.L_x_18:
[--C-:B------:R-:W-:Y:S02]  /*0b00*/  IMAD.IADD R11, R11, 0x1, -R2.reuse ;  /* 0x000000010b0b7824 */ /* 0x100fe400078e0a02 */
[----:B------:R-:W-:Y:S01]  /*0b10*/  IMAD.IADD R7, R7, 0x1, -R2 ;  /* 0x0000000107077824 */ /* 0x000fe200078e0a02 */
[----:B------:R-:W-:Y:S06]  /*0b20*/  @P0 BRA `(.L_x_20) ;  /* 0xfffffffc00b40947 */ /* 0x000fec000383ffff */
.L_x_17:
[----:B------:R-:W-:-:S13]  /*0b30*/  ISETP.GE.U32.AND P0, PT, R6, 0x3, PT ;  /* 0x000000030600780c */ /* 0x000fda0003f06070 */
[----:B------:R-:W-:Y:S05]  /*0b40*/  @!P0 EXIT ;  /* 0x000000000000894d */ /* 0x000fea0003800000 */
[C---:B------:R-:W-:Y:S01]  /*0b50*/  VIADD R3, R0.reuse, 0xfffffffc ;  /* 0xfffffffc00037836 */ /* 0x040fe20000000000 */
[----:B------:R-:W1:Y:S01]  /*0b60*/  LDCU UR8, c[0x0][0x388] ;  /* 0x00007100ff0877ac */ /* 0x000e620008000800 */
[C---:B0-----:R-:W-:Y:S02]  /*0b70*/  VIADD R4, R0.reuse, 0xfffffffb ;  /* 0xfffffffb00047836 */ /* 0x041fe40000000000 */
[C---:B------:R-:W-:Y:S01]  /*0b80*/  VIADD R6, R0.reuse, 0xfffffffd ;  /* 0xfffffffd00067836 */ /* 0x040fe20000000000 */
[----:B------:R-:W0:Y:S01]  /*0b90*/  LDCU.64 UR4, c[0x0][0x380] ;  /* 0x00007000ff0477ac */ /* 0x000e220008000a00 */
[C---:B------:R-:W-:Y:S02]  /*0ba0*/  VIADD R7, R0.reuse, 0xfffffffe ;  /* 0xfffffffe00077836 */ /* 0x040fe40000000000 */
[----:B------:R-:W-:Y:S02]  /*0bb0*/  VIADD R8, R0, 0xffffffff ;  /* 0xffffffff00087836 */ /* 0x000fe40000000000 */
[----:B------:R-:W-:-:S02]  /*0bc0*/  IMAD R3, R3, R2, R5 ;  /* 0x0000000203037224 */ /* 0x000fc400078e0205 */
[-CC-:B------:R-:W-:Y:S02]  /*0bd0*/  IMAD R4, R4, R2.reuse, R5.reuse ;  /* 0x0000000204047224 */ /* 0x180fe400078e0205 */
[-CC-:B------:R-:W-:Y:S02]  /*0be0*/  IMAD R6, R6, R2.reuse, R5.reuse ;  /* 0x0000000206067224 */ /* 0x180fe400078e0205 */
[-CC-:B------:R-:W-:Y:S02]  /*0bf0*/  IMAD R7, R7, R2.reuse, R5.reuse ;  /* 0x0000000207077224 */ /* 0x180fe400078e0205 */
[----:B------:R-:W-:-:S07]  /*0c00*/  IMAD R2, R8, R2, R5 ;  /* 0x0000000208027224 */ /* 0x000fce00078e0205 */
.L_x_23:
[C---:B0-----:R-:W-:Y:S02]  /*0c10*/  IADD3 R12, P1, PT, R7.reuse, UR4, RZ ;  /* 0x00000004070c7c10 */ /* 0x041fe4000ff3e0ff */
[C---:B------:R-:W-:Y:S02]  /*0c20*/  IADD3 R8, P0, PT, R2.reuse, UR4, RZ ;  /* 0x0000000402087c10 */ /* 0x040fe4000ff1e0ff */
[----:B------:R-:W-:Y:S02]  /*0c30*/  LEA.HI.X.SX32 R13, R7, UR5, 0x1, P1 ;  /* 0x00000005070d7c11 */ /* 0x000fe400088f0eff */
[----:B------:R-:W-:-:S03]  /*0c40*/  LEA.HI.X.SX32 R9, R2, UR5, 0x1, P0 ;  /* 0x0000000502097c11 */ /* 0x000fc600080f0eff */
[----:B------:R-:W2:Y:S04]  /*0c50*/  LDG.E.U8 R5, desc[UR6][R12.64] ;  /* 0x000000060c057981 */ /* 0x000ea8000c1e1100 */
[----:B------:R-:W3:Y:S01]  /*0c60*/  LDG.E.U8 R8, desc[UR6][R8.64] ;  /* 0x0000000608087981 */ /* 0x000ee2000c1e1100 */
[----:B------:R-:W-:Y:S01]  /*0c70*/  IMAD.MOV.U32 R14, RZ, RZ, 0xff ;  /* 0x000000ffff0e7424 */ /* 0x000fe200078e00ff */
[----:B------:R-:W-:-:S04]  /*0c80*/  IADD3 R10, P1, PT, R6, UR4, RZ ;  /* 0x00000004060a7c10 */ /* 0x000fc8000ff3e0ff */
[----:B------:R-:W-:Y:S02]  /*0c90*/  LEA.HI.X.SX32 R11, R6, UR5, 0x1, P1 ;  /* 0x00000005060b7c11 */ /* 0x000fe400088f0eff */
[----:B--2---:R-:W-:-:S04]  /*0ca0*/  ISETP.NE.AND P0, PT, R5, 0x7f, PT ;  /* 0x0000007f0500780c */ /* 0x004fc80003f05270 */
[----:B---3--:R-:W-:-:S13]  /*0cb0*/  ISETP.NE.OR P0, PT, R8, 0xff, P0 ;  /* 0x000000ff0800780c */ /* 0x008fda0000705670 */
[----:B------:R-:W-:-:S05]  /*0cc0*/  @!P0 PRMT R9, R14, 0x7610, R9 ;  /* 0x000076100e098816 */ /* 0x000fca0000000009 */
[----:B------:R0:W-:Y:S04]  /*0cd0*/  @!P0 STG.E.U8 desc[UR6][R12.64], R9 ;  /* 0x000000090c008986 */ /* 0x0001e8000c101106 */
[----:B------:R-:W2:Y:S01]  /*0ce0*/  LDG.E.U8 R14, desc[UR6][R10.64] ;  /* 0x000000060a0e7981 */ /* 0x000ea2000c1e1100 */
[----:B------:R-:W-:Y:S01]  /*0cf0*/  IMAD.MOV.U32 R15, RZ, RZ, 0xff ;  /* 0x000000ffff0f7424 */ /* 0x000fe200078e00ff */
[----:B------:R-:W-:-:S04]  /*0d00*/  IADD3 R8, P1, PT, R3, UR4, RZ ;  /* 0x0000000403087c10 */ /* 0x000fc8000ff3e0ff */
[----:B------:R-:W-:Y:S02]  /*0d10*/  @!P0 PRMT R5, R15, 0x7610, R5 ;  /* 0x000076100f058816 */ /* 0x000fe40000000005 */
[----:B0-----:R-:W-:Y:S02]  /*0d20*/  LEA.HI.X.SX32 R9, R3, UR5, 0x1, P1 ;  /* 0x0000000503097c11 */ /* 0x001fe400088f0eff */
[----:B------:R-:W-:Y:S02]  /*0d30*/  LOP3.LUT R5, R5, 0xff, RZ, 0xc0, !PT ;  /* 0x000000ff05057812 */ /* 0x000fe400078ec0ff */
[----:B--2---:R-:W-:-:S04]  /*0d40*/  ISETP.NE.AND P0, PT, R14, 0x7f, PT ;  /* 0x0000007f0e00780c */ /* 0x004fc80003f05270 */
[----:B------:R-:W-:Y:S01]  /*0d50*/  ISETP.NE.OR P0, PT, R5, 0xff, P0 ;  /* 0x000000ff0500780c */ /* 0x000fe20000705670 */
[----:B------:R-:W-:-:S12]  /*0d60*/  IMAD.MOV.U32 R5, RZ, RZ, 0xff ;  /* 0x000000ffff057424 */ /* 0x000fd800078e00ff */
[----:B------:R-:W-:-:S05]  /*0d70*/  @!P0 PRMT R12, R5, 0x7610, R12 ;  /* 0x00007610050c8816 */ /* 0x000fca000000000c */
[----:B------:R1:W-:Y:S04]  /*0d80*/  @!P0 STG.E.U8 desc[UR6][R10.64], R12 ;  /* 0x0000000c0a008986 */ /* 0x0003e8000c101106 */
[----:B------:R-:W2:Y:S01]  /*0d90*/  LDG.E.U8 R5, desc[UR6][R8.64] ;  /* 0x0000000608057981 */ /* 0x000ea2000c1e1100 */
[----:B------:R-:W-:Y:S01]  /*0da0*/  IMAD.MOV.U32 R13, RZ, RZ, 0xff ;  /* 0x000000ffff0d7424 */ /* 0x000fe200078e00ff */
[----:B------:R-:W-:Y:S04]  /*0db0*/  BSSY.RECONVERGENT B0, `(.L_x_21) ;  /* 0x0000018000007945 */ /* 0x000fe80003800200 */
[----:B------:R-:W-:Y:S01]  /*0dc0*/  @!P0 PRMT R14, R13, 0x7610, R14 ;  /* 0x000076100d0e8816 */ /* 0x000fe2000000000e */
[----:B-1----:R-:W-:-:S03]  /*0dd0*/  IMAD R11, RZ, RZ, -UR8 ;  /* 0x80000008ff0b7e24 */ /* 0x002fc6000f8e02ff */
[----:B------:R-:W-:Y:S01]  /*0de0*/  LOP3.LUT R14, R14, 0xff, RZ, 0xc0, !PT ;  /* 0x000000ff0e0e7812 */ /* 0x000fe200078ec0ff */
[C---:B------:R-:W-:Y:S02]  /*0df0*/  IMAD R3, R11.reuse, 0x4, R3 ;  /* 0x000000040b037824 */ /* 0x040fe400078e0203 */
[C---:B------:R-:W-:Y:S02]  /*0e00*/  IMAD R6, R11.reuse, 0x4, R6 ;  /* 0x000000040b067824 */ /* 0x040fe400078e0206 */
[C---:B------:R-:W-:Y:S02]  /*0e10*/  IMAD R7, R11.reuse, 0x4, R7 ;  /* 0x000000040b077824 */ /* 0x040fe400078e0207 */
[----:B------:R-:W-:Y:S01]  /*0e20*/  IMAD R2, R11, 0x4, R2 ;  /* 0x000000040b027824 */ /* 0x000fe200078e0202 */
[----:B--2---:R-:W-:-:S04]  /*0e30*/  ISETP.NE.AND P0, PT, R5, 0x7f, PT ;  /* 0x0000007f0500780c */ /* 0x004fc80003f05270 */
[----:B------:R-:W-:Y:S01]  /*0e40*/  ISETP.NE.OR P0, PT, R14, 0xff, P0 ;  /* 0x000000ff0e00780c */ /* 0x000fe20000705670 */
[----:B------:R-:W-:-:S12]  /*0e50*/  IMAD.MOV.U32 R14, RZ, RZ, 0xff ;  /* 0x000000ffff0e7424 */ /* 0x000fd800078e00ff */
[----:B------:R-:W-:Y:S02]  /*0e60*/  @!P0 PRMT R5, R14, 0x7610, R5 ;  /* 0x000076100e058816 */ /* 0x000fe40000000005 */
[----:B------:R-:W-:Y:S02]  /*0e70*/  @!P0 PRMT R10, R13, 0x7610, R10 ;  /* 0x000076100d0a8816 */ /* 0x000fe4000000000a */
[----:B------:R-:W-:-:S03]  /*0e80*/  LOP3.LUT R5, R5, 0xff, RZ, 0xc0, !PT ;  /* 0x000000ff05057812 */ /* 0x000fc600078ec0ff */
[----:B------:R0:W-:Y:S01]  /*0e90*/  @!P0 STG.E.U8 desc[UR6][R8.64], R10 ;  /* 0x0000000a08008986 */ /* 0x0001e2000c101106 */
[----:B------:R-:W-:Y:S02]  /*0ea0*/  ISETP.NE.AND P1, PT, R5, 0xff, PT ;  /* 0x000000ff0500780c */ /* 0x000fe40003f25270 */
[----:B------:R-:W-:-:S11]  /*0eb0*/  ISETP.GT.AND P0, PT, R0, 0x5, PT ;  /* 0x000000050000780c */ /* 0x000fd60003f04270 */
[----:B0-----:R-:W-:Y:S05]  /*0ec0*/  @P1 BRA `(.L_x_22) ;  /* 0x0000000000181947 */ /* 0x001fea0003800000 */
[----:B------:R-:W-:-:S04]  /*0ed0*/  IADD3 R8, P1, PT, R4, UR4, RZ ;  /* 0x0000000404087c10 */ /* 0x000fc8000ff3e0ff */
[----:B------:R-:W-:-:S05]  /*0ee0*/  LEA.HI.X.SX32 R9, R4, UR5, 0x1, P1 ;  /* 0x0000000504097c11 */ /* 0x000fca00088f0eff */
[----:B------:R-:W2:Y:S02]  /*0ef0*/  LDG.E.U8 R5, desc[UR6][R8.64] ;  /* 0x0000000608057981 */ /* 0x000ea4000c1e1100 */
[----:B--2---:R-:W-:Y:S01]  /*0f00*/  ISETP.NE.AND P1, PT, R5, 0x7f, PT ;  /* 0x0000007f0500780c */ /* 0x004fe20003f25270 */
[----:B------:R-:W-:-:S12]  /*0f10*/  IMAD.MOV.U32 R5, RZ, RZ, 0xff ;  /* 0x000000ffff057424 */ /* 0x000fd800078e00ff */
[----:B------:R0:W-:Y:S02]  /*0f20*/  @!P1 STG.E.U8 desc[UR6][R8.64], R5 ;  /* 0x0000000508009986 */ /* 0x0001e4000c101106 */
.L_x_22:
[----:B------:R-:W-:Y:S05]  /*0f30*/  BSYNC.RECONVERGENT B0 ;  /* 0x0000000000007941 */ /* 0x000fea0003800200 */
.L_x_21:
[----:B------:R-:W-:Y:S02]  /*0f40*/  IMAD R4, R11, 0x4, R4 ;  /* 0x000000040b047824 */ /* 0x000fe400078e0204 */
[----:B------:R-:W-:Y:S01]  /*0f50*/  VIADD R0, R0, 0xfffffffc ;  /* 0xfffffffc00007836 */ /* 0x000fe20000000000 */
[----:B------:R-:W-:Y:S06]  /*0f60*/  @P0 BRA `(.L_x_23) ;  /* 0xfffffffc00280947 */ /* 0x000fec000383ffff */
[----:B------:R-:W-:Y:S05]  /*0f70*/  EXIT ;  /* 0x000000000000794d */ /* 0x000fea0003800000 */
.L_x_24:
        /* <DEDUP_REMOVED lines=16> */
.L_x_77:


//--------------------- .text.transpose           --------------------------
	.section	.text.transpose,"ax",@progbits
	.align	128
        .global         transpose
        .type           transpose,@function
        .size           transpose,(.L_x_78 - transpose)
        .other          transpose,@"STO_CUDA_ENTRY STV_DEFAULT"
transpose:
.text.transpose:
        /* <DEDUP_REMOVED lines=16> */
[----:B0-----:R-:W-:-:S04]  /*0100*/  IADD3 R2, P0, PT, R3, UR8, RZ ;  /* 0x0000000803027c10 */ /* 0x001fc8000ff1e0ff */
[----:B------:R-:W-:-:S06]  /*0110*/  LEA.HI.X.SX32 R3, R3, UR9, 0x1, P0 ;  /* 0x0000000903037c11 */ /* 0x000fcc00080f0eff */
[----:B-1----:R-:W2:Y:S01]  /*0120*/  LDG.E.U8 R3, desc[UR4][R2.64] ;  /* 0x0000000402037981 */ /* 0x002ea2000c1e1100 */
[----:B------:R-:W-:-:S05]  /*0130*/  IMAD R0, R0, UR7, R5 ;  /* 0x0000000700007c24 */ /* 0x000fca000f8e0205 */
[----:B------:R-:W-:-:S04]  /*0140*/  IADD3 R4, P0, PT, R0, UR10, RZ ;  /* 0x0000000a00047c10 */ /* 0x000fc8000ff1e0ff */
[----:B------:R-:W-:-:S05]  /*0150*/  LEA.HI.X.SX32 R5, R0, UR11, 0x1, P0 ;  /* 0x0000000b00057c11 */ /* 0x000fca00080f0eff */
[----:B--2---:R-:W-:Y:S01]  /*0160*/  STG.E.U8 desc[UR4][R4.64], R3 ;  /* 0x0000000304007986 */ /* 0x004fe2000c101104 */
[----:B------:R-:W-:Y:S05]  /*0170*/  EXIT ;  /* 0x000000000000794d */ /* 0x000fea0003800000 */
.L_x_25:
        /* <DEDUP_REMOVED lines=16> */
.L_x_78:


//--------------------- .text.mask                --------------------------
	.section	.text.mask,"ax",@progbits
	.align	128
        .global         mask
        .type           mask,@function
        .size           mask,(.L_x_79 - mask)
        .other          mask,@"STO_CUDA_ENTRY STV_DEFAULT"
mask:
.text.mask:
        /* <DEDUP_REMOVED lines=13> */
[----:B------:R-:W0:Y:S01]  /*00d0*/  LDCU.64 UR8, c[0x0][0x388] ;  /* 0x00007100ff0877ac */ /* 0x000e220008000a00 */
[----:B------:R-:W-:Y:S01]  /*00e0*/  IMAD R0, R3, UR6, R0 ;  /* 0x0000000603007c24 */ /* 0x000fe2000f8e0200 */
[----:B------:R-:W1:Y:S04]  /*00f0*/  LDCU.64 UR4, c[0x0][0x358] ;  /* 0x00006b00ff0477ac */ /* 0x000e680008000a00 */
[----:B------:R-:W-:Y:S02]  /*0100*/  SHF.R.S32.HI R4, RZ, 0x1f, R0 ;  /* 0x0000001fff047819 */ /* 0x000fe40000011400 */
[----:B0-----:R-:W-:-:S04]  /*0110*/  IADD3 R2, P0, PT, R0, UR8, RZ ;  /* 0x0000000800027c10 */ /* 0x001fc8000ff1e0ff */
[----:B------:R-:W-:-:S05]  /*0120*/  IADD3.X R3, PT, PT, R4, UR9, RZ, P0, !PT ;  /* 0x0000000904037c10 */ /* 0x000fca00087fe4ff */
[----:B-1----:R-:W2:Y:S02]  /*0130*/  LDG.E.U8 R2, desc[UR4][R2.64] ;  /* 0x0000000402027981 */ /* 0x002ea4000c1e1100 */
[----:B--2---:R-:W-:-:S13]  /*0140*/  ISETP.NE.AND P0, PT, R2, 0xff, PT ;  /* 0x000000ff0200780c */ /* 0x004fda0003f05270 */
[----:B------:R-:W-:Y:S05]  /*0150*/  @!P0 EXIT ;  /* 0x000000000000894d */ /* 0x000fea0003800000 */
[----:B------:R-:W0:Y:S02]  /*0160*/  LDCU.64 UR6, c[0x0][0x380] ;  /* 0x00007000ff0677ac */ /* 0x000e240008000a00 */
[----:B0-----:R-:W-:-:S04]  /*0170*/  IADD3 R2, P0, PT, R0, UR6, RZ ;  /* 0x0000000600027c10 */ /* 0x001fc8000ff1e0ff */
[----:B------:R-:W-:-:S05]  /*0180*/  IADD3.X R3, PT, PT, R4, UR7, RZ, P0, !PT ;  /* 0x0000000704037c10 */ /* 0x000fca00087fe4ff */
[----:B------:R-:W-:Y:S01]  /*0190*/  STG.E.U8 desc[UR4][R2.64], RZ ;  /* 0x000000ff02007986 */ /* 0x000fe2000c101104 */
[----:B------:R-:W-:Y:S05]  /*01a0*/  EXIT ;  /* 0x000000000000794d */ /* 0x000fea0003800000 */
.L_x_26:
        /* <DEDUP_REMOVED lines=13> */
.L_x_79:


//--------------------- .text.threshold           --------------------------
	.section	.text.threshold,"ax",@progbits
	.align	128
        .global         threshold
        .type           threshold,@function
        .size           threshold,(.L_x_80 - threshold)
        .other          threshold,@"STO_CUDA_ENTRY STV_DEFAULT"
threshold:
.text.threshold:
[----:B------:R-:W-:Y:S01]  /*0000*/  LDC R1, c[0x0][0x37c] ;  /* 0x0000df00ff017b82 */ /* 0x000fe20000000800 */
[----:B------:R-:W0:Y:S07]  /*0010*/  S2R R2, SR_TID.Y ;  /* 0x0000000000027919 */ /* 0x000e2e0000002200 */
[----:B------:R-:W1:Y:S01]  /*0020*/  LDC R0, c[0x0][0x360] ;  /* 0x0000d800ff007b82 */ /* 0x000e620000000800 */
[----:B------:R-:W2:Y:S01]  /*0030*/  LDCU UR6, c[0x0][0x398] ;  /* 0x00007300ff0677ac */ /* 0x000ea20008000800 */
[----:B------:R-:W1:Y:S01]  /*0040*/  S2R R5, SR_TID.X ;  /* 0x0000000000057919 */ /* 0x000e620000002100 */
[----:B------:R-:W3:Y:S05]  /*0050*/  LDCU UR7, c[0x0][0x394] ;  /* 0x00007280ff0777ac */ /* 0x000eea0008000800 */
[----:B------:R-:W0:Y:S08]  /*0060*/  S2UR UR5, SR_CTAID.Y ;  /* 0x00000000000579c3 */ /* 0x000e300000002600 */
[----:B------:R-:W0:Y:S08]  /*0070*/  LDC R3, c[0x0][0x364] ;  /* 0x0000d900ff037b82 */ /* 0x000e300000000800 */
[----:B------:R-:W1:Y:S01]  /*0080*/  S2UR UR4, SR_CTAID.X ;  /* 0x00000000000479c3 */ /* 0x000e620000002500 */
[----:B0-----:R-:W-:-:S05]  /*0090*/  IMAD R3, R3, UR5, R2 ;  /* 0x0000000503037c24 */ /* 0x001fca000f8e0202 */
[----:B--2---:R-:W-:Y:S01]  /*00a0*/  ISETP.GE.AND P0, PT, R3, UR6, PT ;  /* 0x0000000603007c0c */ /* 0x004fe2000bf06270 */
[----:B-1----:R-:W-:-:S05]  /*00b0*/  IMAD R0, R0, UR4, R5 ;  /* 0x0000000400007c24 */ /* 0x002fca000f8e0205 */
[----:B---3--:R-:W-:-:S13]  /*00c0*/  ISETP.GE.OR P0, PT, R0, UR7, P0 ;  /* 0x0000000700007c0c */ /* 0x008fda0008706670 */
[----:B------:R-:W-:Y:S05]  /*00d0*/  @P0 EXIT ;  /* 0x000000000000094d */ /* 0x000fea0003800000 */
[----:B------:R-:W0:Y:S01]  /*00e0*/  LDCU.64 UR8, c[0x0][0x380] ;  /* 0x00007000ff0877ac */ /* 0x000e220008000a00 */
[----:B------:R-:W-:Y:S01]  /*00f0*/  IMAD R7, R3, UR7, R0 ;  /* 0x0000000703077c24 */ /* 0x000fe2000f8e0200 */
[----:B------:R-:W1:Y:S04]  /*0100*/  LDCU.64 UR4, c[0x0][0x358] ;  /* 0x00006b00ff0477ac */ /* 0x000e680008000a00 */
[----:B------:R-:W-:Y:S02]  /*0110*/  SHF.R.S32.HI R0, RZ, 0x1f, R7 ;  /* 0x0000001fff007819 */ /* 0x000fe40000011407 */
[----:B0-----:R-:W-:-:S04]  /*0120*/  IADD3 R2, P0, PT, R7, UR8, RZ ;  /* 0x0000000807027c10 */ /* 0x001fc8000ff1e0ff */
[----:B------:R-:W-:-:S05]  /*0130*/  IADD3.X R3, PT, PT, R0, UR9, RZ, P0, !PT ;  /* 0x0000000900037c10 */ /* 0x000fca00087fe4ff */
[----:B-1----:R-:W2:Y:S01]  /*0140*/  LDG.E.U8 R2, desc[UR4][R2.64] ;  /* 0x0000000402027981 */ /* 0x002ea2000c1e1100 */
[----:B------:R-:W2:Y:S01]  /*0150*/  LDCU.U8 UR6, c[0x0][0x391] ;  /* 0x00007220ff0677ac */ /* 0x000ea20008000000 */
[----:B------:R-:W-:Y:S01]  /*0160*/  IMAD.MOV.U32 R6, RZ, RZ, 0xff ;  /* 0x000000ffff067424 */ /* 0x000fe200078e00ff */
[----:B--2---:R-:W-:-:S13]  /*0170*/  ISETP.GE.U32.AND P0, PT, R2, UR6, PT ;  /* 0x0000000602007c0c */ /* 0x004fda000bf06070 */
[----:B------:R-:W0:Y:S01]  /*0180*/  @P0 LDC.64 R4, c[0x0][0x388] ;  /* 0x0000e200ff040b82 */ /* 0x000e220000000a00 */
[----:B------:R-:W-:Y:S02]  /*0190*/  @P0 PRMT R3, R6, 0x7610, R3 ;  /* 0x0000761006030816 */ /* 0x000fe40000000003 */
[----:B0-----:R-:W-:-:S05]  /*01a0*/  @P0 IADD3 R4, P1, PT, R7, R4, RZ ;  /* 0x0000000407040210 */ /* 0x001fca0007f3e0ff */
[----:B------:R-:W-:-:S05]  /*01b0*/  @P0 IMAD.X R5, R0, 0x1, R5, P1 ;  /* 0x0000000100050824 */ /* 0x000fca00008e0605 */
[----:B------:R0:W-:Y:S01]  /*01c0*/  @P0 STG.E.U8 desc[UR4][R4.64], R3 ;  /* 0x0000000304000986 */ /* 0x0001e2000c101104 */
[----:B------:R-:W-:Y:S05]  /*01d0*/  @P0 EXIT ;  /* 0x000000000000094d */ /* 0x000fea0003800000 */
[----:B------:R-:W1:Y:S01]  /*01e0*/  LDCU.U8 UR6, c[0x0][0x390] ;  /* 0x00007200ff0677ac */ /* 0x000e620008000000 */
[----:B0-----:R-:W-:Y:S01]  /*01f0*/  IMAD.MOV.U32 R4, RZ, RZ, 0x7f ;  /* 0x0000007fff047424 */ /* 0x001fe200078e00ff */
[----:B-1----:R-:W-:-:S13]  /*0200*/  ISETP.GE.U32.AND P0, PT, R2, UR6, PT ;  /* 0x0000000602007c0c */ /* 0x002fda000bf06070 */
[----:B------:R-:W0:Y:S02]  /*0210*/  @P0 LDC.64 R2, c[0x0][0x388] ;  /* 0x0000e200ff020b82 */ /* 0x000e240000000a00 */
[----:B0-----:R-:W-:-:S05]  /*0220*/  @P0 IADD3 R2, P1, PT, R7, R2, RZ ;  /* 0x0000000207020210 */ /* 0x001fca0007f3e0ff */
[----:B------:R-:W-:-:S05]  /*0230*/  @P0 IMAD.X R3, R0, 0x1, R3, P1 ;  /* 0x0000000100030824 */ /* 0x000fca00008e0603 */
[----:B------:R0:W-:Y:S01]  /*0240*/  @P0 STG.E.U8 desc[UR4][R2.64], R4 ;  /* 0x0000000402000986 */ /* 0x0001e2000c101104 */
[----:B------:R-:W-:Y:S05]  /*0250*/  @P0 EXIT ;  /* 0x000000000000094d */ /* 0x000fea0003800000 */
[----:B------:R-:W0:Y:S02]  /*0260*/  LDCU.64 UR6, c[0x0][0x388] ;  /* 0x00007100ff0677ac */ /* 0x000e240008000a00 */
[----:B0-----:R-:W-:-:S04]  /*0270*/  IADD3 R2, P0, PT, R7, UR6, RZ ;  /* 0x0000000607027c10 */ /* 0x001fc8000ff1e0ff */
[----:B------:R-:W-:-:S05]  /*0280*/  IADD3.X R3, PT, PT, R0, UR7, RZ, P0, !PT ;  /* 0x0000000700037c10 */ /* 0x000fca00087fe4ff */
[----:B------:R-:W-:Y:S01]  /*0290*/  STG.E.U8 desc[UR4][R2.64], RZ ;  /* 0x000000ff02007986 */ /* 0x000fe2000c101104 */
[----:B------:R-:W-:Y:S05]  /*02a0*/  EXIT ;  /* 0x000000000000794d */ /* 0x000fea0003800000 */
.L_x_27:
        /* <DEDUP_REMOVED lines=13> */
.L_x_80:


//--------------------- .text.suppression         --------------------------
	.section	.text.suppression,"ax",@progbits
	.align	128
        .global         suppression
        .type           suppression,@function
        .size           suppression,(.L_x_81 - suppression)
        .other          suppression,@"STO_CUDA_ENTRY STV_DEFAULT"
suppression:
.text.suppression:
[----:B------:R-:W-:Y:S01]  /*0000*/  LDC R1, c[0x0][0x37c] ;  /* 0x0000df00ff017b82 */ /* 0x000fe20000000800 */
[----:B------:R-:W0:Y:S07]  /*0010*/  S2R R4, SR_TID.Y ;  /* 0x0000000000047919 */ /* 0x000e2e0000002200 */
[----:B------:R-:W1:Y:S01]  /*0020*/  LDC R5, c[0x0][0x360] ;  /* 0x0000d800ff057b82 */ /* 0x000e620000000800 */
[----:B------:R-:W1:Y:S07]  /*0030*/  S2R R0, SR_TID.X ;  /* 0x0000000000007919 */ /* 0x000e6e0000002100 */
[----:B------:R-:W0:Y:S08]  /*0040*/  S2UR UR5, SR_CTAID.Y ;  /* 0x00000000000579c3 */ /* 0x000e300000002600 */
[----:B------:R-:W0:Y:S08]  /*0050*/  LDC R11, c[0x0][0x364] ;  /* 0x0000d900ff0b7b82 */ /* 0x000e300000000800 */
[----:B------:R-:W2:Y:S08]  /*0060*/  LDC.64 R2, c[0x0][0x398] ;  /* 0x0000e600ff027b82 */ /* 0x000eb00000000a00 */
[----:B------:R-:W1:Y:S01]  /*0070*/  S2UR UR4, SR_CTAID.X ;  /* 0x00000000000479c3 */ /* 0x000e620000002500 */
[----:B0-----:R-:W-:-:S02]  /*0080*/  IMAD R11, R11, UR5, R4 ;  /* 0x000000050b0b7c24 */ /* 0x001fc4000f8e0204 */
[----:B--2---:R-:W-:-:S05]  /*0090*/  VIADD R4, R3, 0xfffffffe ;  /* 0xfffffffe03047836 */ /* 0x004fca0000000000 */
[----:B------:R-:W-:Y:S01]  /*00a0*/  ISETP.GE.AND P0, PT, R11, R4, PT ;  /* 0x000000040b00720c */ /* 0x000fe20003f06270 */
[----:B-1----:R-:W-:Y:S02]  /*00b0*/  IMAD R5, R5, UR4, R0 ;  /* 0x0000000405057c24 */ /* 0x002fe4000f8e0200 */
[----:B------:R-:W-:-:S05]  /*00c0*/  VIADD R0, R2, 0xfffffffe ;  /* 0xfffffffe02007836 */ /* 0x000fca0000000000 */
[----:B------:R-:W-:-:S13]  /*00d0*/  ISETP.GE.OR P0, PT, R5, R0, P0 ;  /* 0x000000000500720c */ /* 0x000fda0000706670 */
[----:B------:R-:W-:Y:S05]  /*00e0*/  @P0 EXIT ;  /* 0x000000000000094d */ /* 0x000fea0003800000 */
[----:B------:R-:W-:-:S04]  /*00f0*/  ISETP.NE.AND P0, PT, R11, RZ, PT ;  /* 0x000000ff0b00720c */ /* 0x000fc80003f05270 */
[----:B------:R-:W-:-:S13]  /*0100*/  ISETP.LT.OR P0, PT, R5, 0x1, !P0 ;  /* 0x000000010500780c */ /* 0x000fda0004701670 */
[----:B------:R-:W-:Y:S05]  /*0110*/  @P0 EXIT ;  /* 0x000000000000094d */ /* 0x000fea0003800000 */
[----:B------:R-:W0:Y:S01]  /*0120*/  LDCU.128 UR8, c[0x0][0x380] ;  /* 0x00007000ff0877ac */ /* 0x000e220008000c00 */
[----:B------:R-:W-:Y:S01]  /*0130*/  IMAD R0, R11, R2, R5 ;  /* 0x000000020b007224 */ /* 0x000fe200078e0205 */
[----:B------:R-:W1:Y:S04]  /*0140*/  LDCU.64 UR4, c[0x0][0x358] ;  /* 0x00006b00ff0477ac */ /* 0x000e680008000a00 */
[----:B------:R-:W-:Y:S02]  /*0150*/  SHF.R.S32.HI R10, RZ, 0x1f, R0 ;  /* 0x0000001fff0a7819 */ /* 0x000fe40000011400 */
[----:B0-----:R-:W-:-:S04]  /*0160*/  IADD3 R8, P0, PT, R0, UR10, RZ ;  /* 0x0000000a00087c10 */ /* 0x001fc8000ff1e0ff */
[----:B------:R-:W-:-:S05]  /*0170*/  IADD3.X R9, PT, PT, R10, UR11, RZ, P0, !PT ;  /* 0x0000000b0a097c10 */ /* 0x000fca00087fe4ff */
[----:B-1----:R-:W2:Y:S01]  /*0180*/  LDG.E.U8 R8, desc[UR4][R8.64] ;  /* 0x0000000408087981 */ /* 0x002ea2000c1e1100 */
[----:B------:R-:W-:-:S04]  /*0190*/  IADD3 R6, P0, PT, R0, UR8, RZ ;  /* 0x0000000800067c10 */ /* 0x000fc8000ff1e0ff */
[----:B------:R-:W-:-:S05]  /*01a0*/  IADD3.X R7, PT, PT, R10, UR9, RZ, P0, !PT ;  /* 0x000000090a077c10 */ /* 0x000fca00087fe4ff */
[----:B------:R0:W5:Y:S01]  /*01b0*/  LDG.E.U8 R3, desc[UR4][R6.64] ;  /* 0x0000000406037981 */ /* 0x000162000c1e1100 */
[----:B------:R-:W-:Y:S01]  /*01c0*/  BSSY.RECONVERGENT B0, `(.L_x_28) ;  /* 0x000003e000007945 */ /* 0x000fe20003800200 */
[----:B--2---:R-:W-:-:S05]  /*01d0*/  VIADD R4, R8, 0x61 ;  /* 0x0000006108047836 */ /* 0x004fca0000000000 */
[----:B------:R-:W-:-:S04]  /*01e0*/  LOP3.LUT R4, R4, 0xff, RZ, 0xc0, !PT ;  /* 0x000000ff04047812 */ /* 0x000fc800078ec0ff */
[----:B------:R-:W-:-:S13]  /*01f0*/  ISETP.GT.U32.AND P0, PT, R4, 0x76, PT ;  /* 0x000000760400780c */ /* 0x000fda0003f04070 */
[----:B0-----:R-:W-:Y:S05]  /*0200*/  @P0 BRA `(.L_x_29) ;  /* 0x00000000001c0947 */ /* 0x001fea0003800000 */
[----:B------:R-:W2:Y:S01]  /*0210*/  LDG.E.U8 R2, desc[UR4][R6.64+-0x1] ;  /* 0xffffff0406027981 */ /* 0x000ea2000c1e1100 */
[----:B------:R-:W-:Y:S02]  /*0220*/  PLOP3.LUT P0, PT, PT, PT, PT, 0x8, 0x80 ;  /* 0x000000000080781c */ /* 0x000fe40003f0e170 */
[----:B--2--5:R-:W-:-:S13]  /*0230*/  ISETP.GT.U32.AND P1, PT, R3, R2, PT ;  /* 0x000000020300720c */ /* 0x024fda0003f24070 */
[----:B------:R-:W-:Y:S05]  /*0240*/  @!P1 BRA `(.L_x_30) ;  /* 0x0000000000d49947 */ /* 0x000fea0003800000 */
[----:B------:R-:W2:Y:S02]  /*0250*/  LDG.E.U8 R6, desc[UR4][R6.64+0x1] ;  /* 0x0000010406067981 */ /* 0x000ea4000c1e1100 */
[----:B--2---:R-:W-:Y:S01]  /*0260*/  ISETP.GT.U32.AND P0, PT, R3, R6, PT ;  /* 0x000000060300720c */ /* 0x004fe20003f04070 */
[----:B------:R-:W-:-:S12]  /*0270*/  BRA `(.L_x_30) ;  /* 0x0000000000c87947 */ /* 0x000fd80003800000 */
.L_x_29:
[----:B------:R-:W-:-:S13]  /*0280*/  ISETP.GT.U32.AND P0, PT, R8, 0x42, PT ;  /* 0x000000420800780c */ /* 0x000fda0003f04070 */
[----:B------:R-:W-:Y:S05]  /*0290*/  @P0 BRA `(.L_x_31) ;  /* 0x0000000000400947 */ /* 0x000fea0003800000 */
[----:B------:R-:W-:-:S05]  /*02a0*/  IMAD R4, R11, R2, R2 ;  /* 0x000000020b047224 */ /* 0x000fca00078e0202 */
[--C-:B------:R-:W-:Y:S02]  /*02b0*/  SHF.R.S32.HI R7, RZ, 0x1f, R4.reuse ;  /* 0x0000001fff077819 */ /* 0x100fe40000011404 */
[----:B------:R-:W-:-:S04]  /*02c0*/  IADD3 R6, P0, P1, R5, UR8, R4 ;  /* 0x0000000805067c10 */ /* 0x000fc8000f91e004 */
[----:B------:R-:W-:-:S05]  /*02d0*/  IADD3.X R7, PT, PT, RZ, UR9, R7, P0, P1 ;  /* 0x00000009ff077c10 */ /* 0x000fca00087e2407 */
[----:B------:R-:W2:Y:S01]  /*02e0*/  LDG.E.U8 R6, desc[UR4][R6.64+0x1] ;  /* 0x0000010406067981 */ /* 0x000ea2000c1e1100 */
[----:B------:R-:W-:Y:S02]  /*02f0*/  PLOP3.LUT P0, PT, PT, PT, PT, 0x8, 0x80 ;  /* 0x000000000080781c */ /* 0x000fe40003f0e170 */
[----:B--2--5:R-:W-:-:S13]  /*0300*/  ISETP.GT.U32.AND P1, PT, R3, R6, PT ;  /* 0x000000060300720c */ /* 0x024fda0003f24070 */
[----:B------:R-:W-:Y:S05]  /*0310*/  @!P1 BRA `(.L_x_30) ;  /* 0x0000000000a09947 */ /* 0x000fea0003800000 */
[----:B------:R-:W-:-:S04]  /*0320*/  IMAD.MOV R7, RZ, RZ, -R2 ;  /* 0x000000ffff077224 */ /* 0x000fc800078e0a02 */
[----:B------:R-:W-:-:S05]  /*0330*/  IMAD R2, R7, 0x2, R4 ;  /* 0x0000000207027824 */ /* 0x000fca00078e0204 */
[--C-:B------:R-:W-:Y:S02]  /*0340*/  IADD3 R4, P0, P1, R5, UR8, R2.reuse ;  /* 0x0000000805047c10 */ /* 0x100fe4000f91e002 */
[----:B------:R-:W-:-:S04]  /*0350*/  SHF.R.S32.HI R2, RZ, 0x1f, R2 ;  /* 0x0000001fff027819 */ /* 0x000fc80000011402 */
[----:B------:R-:W-:-:S05]  /*0360*/  IADD3.X R5, PT, PT, RZ, UR9, R2, P0, P1 ;  /* 0x00000009ff057c10 */ /* 0x000fca00087e2402 */
[----:B------:R-:W2:Y:S02]  /*0370*/  LDG.E.U8 R4, desc[UR4][R4.64+-0x1] ;  /* 0xffffff0404047981 */ /* 0x000ea4000c1e1100 */
[----:B--2---:R-:W-:Y:S01]  /*0380*/  ISETP.GT.U32.AND P0, PT, R3, R4, PT ;  /* 0x000000040300720c */ /* 0x004fe20003f04070 */
[----:B------:R-:W-:-:S12]  /*0390*/  BRA `(.L_x_30) ;  /* 0x0000000000807947 */ /* 0x000fd80003800000 */
.L_x_31:
[----:B------:R-:W-:-:S13]  /*03a0*/  ISETP.GT.U32.AND P0, PT, R8, 0x6f, PT ;  /* 0x0000006f0800780c */ /* 0x000fda0003f04070 */
[----:B------:R-:W-:Y:S05]  /*03b0*/  @P0 BRA `(.L_x_32) ;  /* 0x00000000003c0947 */ /* 0x000fea0003800000 */
[----:B------:R-:W-:-:S04]  /*03c0*/  IADD3 R6, P0, PT, R6, R2, RZ ;  /* 0x0000000206067210 */ /* 0x000fc80007f1e0ff */
[----:B------:R-:W-:-:S05]  /*03d0*/  LEA.HI.X.SX32 R7, R2, R7, 0x1, P0 ;  /* 0x0000000702077211 */ /* 0x000fca00000f0eff */
[----:B------:R-:W2:Y:S01]  /*03e0*/  LDG.E.U8 R6, desc[UR4][R6.64] ;  /* 0x0000000406067981 */ /* 0x000ea2000c1e1100 */
[----:B------:R-:W-:Y:S02]  /*03f0*/  PLOP3.LUT P0, PT, PT, PT, PT, 0x8, 0x80 ;  /* 0x000000000080781c */ /* 0x000fe40003f0e170 */
[----:B--2--5:R-:W-:-:S13]  /*0400*/  ISETP.GT.U32.AND P1, PT, R3, R6, PT ;  /* 0x000000060300720c */ /* 0x024fda0003f24070 */
[----:B------:R-:W-:Y:S05]  /*0410*/  @!P1 BRA `(.L_x_30) ;  /* 0x0000000000609947 */ /* 0x000fea0003800000 */
[--C-:B------:R-:W-:Y:S02]  /*0420*/  IMAD R11, R11, R2, R2.reuse ;  /* 0x000000020b0b7224 */ /* 0x100fe400078e0202 */
[----:B------:R-:W-:-:S04]  /*0430*/  IMAD.MOV R2, RZ, RZ, -R2 ;  /* 0x000000ffff027224 */ /* 0x000fc800078e0a02 */
[----:B------:R-:W-:-:S04]  /*0440*/  IMAD R2, R2, 0x2, R11 ;  /* 0x0000000202027824 */ /* 0x000fc800078e020b */
[----:B------:R-:W-:-:S05]  /*0450*/  IMAD.IADD R5, R5, 0x1, R2 ;  /* 0x0000000105057824 */ /* 0x000fca00078e0202 */
[----:B------:R-:W-:-:S04]  /*0460*/  IADD3 R4, P0, PT, R5, UR8, RZ ;  /* 0x0000000805047c10 */ /* 0x000fc8000ff1e0ff */
[----:B------:R-:W-:-:S05]  /*0470*/  LEA.HI.X.SX32 R5, R5, UR9, 0x1, P0 ;  /* 0x0000000905057c11 */ /* 0x000fca00080f0eff */
[----:B------:R-:W2:Y:S02]  /*0480*/  LDG.E.U8 R4, desc[UR4][R4.64] ;  /* 0x0000000404047981 */ /* 0x000ea4000c1e1100 */
[----:B--2---:R-:W-:Y:S01]  /*0490*/  ISETP.GT.U32.AND P0, PT, R3, R4, PT ;  /* 0x000000040300720c */ /* 0x004fe20003f04070 */
[----:B------:R-:W-:-:S12]  /*04a0*/  BRA `(.L_x_30) ;  /* 0x00000000003c7947 */ /* 0x000fd80003800000 */
.L_x_32:
        /* <DEDUP_REMOVED lines=14> */
[----:B--2---:R-:W-:-:S13]  /*0590*/  ISETP.GT.U32.AND P0, PT, R3, R4, PT ;  /* 0x000000040300720c */ /* 0x004fda0003f04070 */
.L_x_30:
[----:B------:R-:W-:Y:S05]  /*05a0*/  BSYNC.RECONVERGENT B0 ;  /* 0x0000000000007941 */ /* 0x000fea0003800200 */
.L_x_28:
[----:B------:R-:W0:Y:S01]  /*05b0*/  LDCU.64 UR6, c[0x0][0x390] ;  /* 0x00007200ff0677ac */ /* 0x000e220008000a00 */
[----:B------:R-:W-:Y:S02]  /*05c0*/  SEL R3, R3, RZ, P0 ;  /* 0x000000ff03037207 */ /* 0x000fe40000000000 */
[----:B0-----:R-:W-:-:S04]  /*05d0*/  IADD3 R4, P1, PT, R0, UR6, RZ ;  /* 0x0000000600047c10 */ /* 0x001fc8000ff3e0ff */
[----:B------:R-:W-:-:S05]  /*05e0*/  IADD3.X R5, PT, PT, R10, UR7, RZ, P1, !PT ;  /* 0x000000070a057c10 */ /* 0x000fca0008ffe4ff */
[----:B------:R-:W-:Y:S01]  /*05f0*/  STG.E.U8 desc[UR4][R4.64], R3 ;  /* 0x0000000304007986 */ /* 0x000fe2000c101104 */
[----:B------:R-:W-:Y:S05]  /*0600*/  EXIT ;  /* 0x000000000000794d */ /* 0x000fea0003800000 */
.L_x_33:
        /* <DEDUP_REMOVED lines=15> */
.L_x_81:


//--------------------- .text.sobel               --------------------------
	.section	.text.sobel,"ax",@progbits
	.align	128
        .global         sobel
        .type           sobel,@function
        .size           sobel,(.L_x_74 - sobel)
        .other          sobel,@"STO_CUDA_ENTRY STV_DEFAULT"
sobel:
.text.sobel:
[----:B------:R-:W-:Y:S01]  /*0000*/  LDC R1, c[0x0][0x37c] ;  /* 0x0000df00ff017b82 */ /* 0x000fe20000000800 */
[----:B------:R-:W0:Y:S07]  /*0010*/  S2R R5, SR_TID.Y ;  /* 0x0000000000057919 */ /* 0x000e2e0000002200 */
[----:B------:R-:W1:Y:S01]  /*0020*/  LDC R0, c[0x0][0x360] ;  /* 0x0000d800ff007b82 */ /* 0x000e620000000800 */
[----:B------:R-:W2:Y:S01]  /*0030*/  LDCU.64 UR8, c[0x0][0x398] ;  /* 0x00007300ff0877ac */ /* 0x000ea20008000a00 */
[----:B------:R-:W1:Y:S06]  /*0040*/  S2R R3, SR_TID.X ;  /* 0x0000000000037919 */ /* 0x000e6c0000002100 */
[----:B------:R-:W0:Y:S08]  /*0050*/  S2UR UR5, SR_CTAID.Y ;  /* 0x00000000000579c3 */ /* 0x000e300000002600 */
[----:B------:R-:W0:Y:S01]  /*0060*/  LDC R2, c[0x0][0x364] ;  /* 0x0000d900ff027b82 */ /* 0x000e220000000800 */
[----:B--2---:R-:W-:-:S07]  /*0070*/  UIADD3 UR4, UPT, UPT, UR9, -0x2, URZ ;  /* 0xfffffffe09047890 */ /* 0x004fce000fffe0ff */
[----:B------:R-:W1:Y:S01]  /*0080*/  S2UR UR6, SR_CTAID.X ;  /* 0x00000000000679c3 */ /* 0x000e620000002500 */
[----:B0-----:R-:W-:Y:S01]  /*0090*/  IMAD R2, R2, UR5, R5 ;  /* 0x0000000502027c24 */ /* 0x001fe2000f8e0205 */
[----:B------:R-:W-:-:S04]  /*00a0*/  UIADD3 UR5, UPT, UPT, UR8, -0x2, URZ ;  /* 0xfffffffe08057890 */ /* 0x000fc8000fffe0ff */
[----:B------:R-:W-:Y:S01]  /*00b0*/  ISETP.GE.AND P0, PT, R2, UR4, PT ;  /* 0x0000000402007c0c */ /* 0x000fe2000bf06270 */
[----:B-1----:R-:W-:-:S05]  /*00c0*/  IMAD R0, R0, UR6, R3 ;  /* 0x0000000600007c24 */ /* 0x002fca000f8e0203 */
[----:B------:R-:W-:-:S13]  /*00d0*/  ISETP.GE.OR P0, PT, R0, UR5, P0 ;  /* 0x0000000500007c0c */ /* 0x000fda0008706670 */
[----:B------:R-:W-:Y:S05]  /*00e0*/  @P0 EXIT ;  /* 0x000000000000094d */ /* 0x000fea0003800000 */
[----:B------:R-:W-:-:S04]  /*00f0*/  ISETP.NE.AND P0, PT, R2, RZ, PT ;  /* 0x000000ff0200720c */ /* 0x000fc80003f05270 */
[----:B------:R-:W-:-:S13]  /*0100*/  ISETP.LT.OR P0, PT, R0, 0x1, !P0 ;  /* 0x000000010000780c */ /* 0x000fda0004701670 */
[----:B------:R-:W-:Y:S05]  /*0110*/  @P0 EXIT ;  /* 0x000000000000094d */ /* 0x000fea0003800000 */
[----:B------:R-:W0:Y:S01]  /*0120*/  LDCU.64 UR6, c[0x0][0x380] ;  /* 0x00007000ff0677ac */ /* 0x000e220008000a00 */
[C---:B------:R-:W-:Y:S02]  /*0130*/  IMAD R7, R2.reuse, UR8, RZ ;  /* 0x0000000802077c24 */ /* 0x040fe4000f8e02ff */
[----:B------:R-:W-:Y:S01]  /*0140*/  VIADD R3, R2, 0xffffffff ;  /* 0xffffffff02037836 */ /* 0x000fe20000000000 */
[----:B------:R-:W1:Y:S01]  /*0150*/  LDCU.64 UR4, c[0x0][0x358] ;  /* 0x00006b00ff0477ac */ /* 0x000e620008000a00 */
[----:B------:R-:W-:Y:S01]  /*0160*/  VIADD R5, R7, UR8 ;  /* 0x0000000807057c36 */ /* 0x000fe20008000000 */
[----:B------:R-:W-:Y:S01]  /*0170*/  SHF.R.S32.HI R2, RZ, 0x1f, R7 ;  /* 0x0000001fff027819 */ /* 0x000fe20000011407 */
[----:B------:R-:W-:-:S04]  /*0180*/  IMAD R3, R3, UR8, RZ ;  /* 0x0000000803037c24 */ /* 0x000fc8000f8e02ff */
[--C-:B------:R-:W-:Y:S01]  /*0190*/  IMAD.IADD R16, R0, 0x1, R3.reuse ;  /* 0x0000000100107824 */ /* 0x100fe200078e0203 */
[----:B------:R-:W-:Y:S02]  /*01a0*/  SHF.R.S32.HI R8, RZ, 0x1f, R3 ;  /* 0x0000001fff087819 */ /* 0x000fe40000011403 */
[--C-:B0-----:R-:W-:Y:S02]  /*01b0*/  IADD3 R6, P2, P3, R7, UR6, R0.reuse ;  /* 0x0000000607067c10 */ /* 0x101fe4000fb5e000 */
[--C-:B------:R-:W-:Y:S02]  /*01c0*/  IADD3 R4, P0, P1, R3, UR6, R0.reuse ;  /* 0x0000000603047c10 */ /* 0x100fe4000f91e000 */
[----:B------:R-:W-:Y:S02]  /*01d0*/  IADD3.X R7, PT, PT, R2, UR7, RZ, P2, P3 ;  /* 0x0000000702077c10 */ /* 0x000fe400097e64ff */
[----:B------:R-:W-:Y:S01]  /*01e0*/  IADD3 R2, P2, P3, R5, UR6, R0 ;  /* 0x0000000605027c10 */ /* 0x000fe2000fb5e000 */
[--C-:B------:R-:W-:Y:S01]  /*01f0*/  IMAD.IADD R0, R0, 0x1, R5.reuse ;  /* 0x0000000100007824 */ /* 0x100fe200078e0205 */
[----:B------:R-:W-:Y:S01]  /*0200*/  SHF.R.S32.HI R3, RZ, 0x1f, R5 ;  /* 0x0000001fff037819 */ /* 0x000fe20000011405 */
[----:B-1----:R-:W2:Y:S01]  /*0210*/  LDG.E.U8 R12, desc[UR4][R6.64+-0x1] ;  /* 0xffffff04060c7981 */ /* 0x002ea2000c1e1100 */
[----:B------:R-:W-:-:S02]  /*0220*/  IADD3.X R5, PT, PT, R8, UR7, RZ, P0, P1 ;  /* 0x0000000708057c10 */ /* 0x000fc400087e24ff */
[----:B------:R-:W-:Y:S01]  /*0230*/  IADD3 R10, P1, PT, R0, UR6, RZ ;  /* 0x00000006000a7c10 */ /* 0x000fe2000ff3e0ff */
[----:B------:R0:W3:Y:S01]  /*0240*/  LDG.E.U8 R14, desc[UR4][R6.64+0x1] ;  /* 0x00000104060e7981 */ /* 0x0000e2000c1e1100 */
[----:B------:R-:W-:Y:S02]  /*0250*/  IADD3 R8, P0, PT, R16, UR6, RZ ;  /* 0x0000000610087c10 */ /* 0x000fe4000ff1e0ff */
[----:B------:R-:W-:Y:S01]  /*0260*/  IADD3.X R3, PT, PT, R3, UR7, RZ, P2, P3 ;  /* 0x0000000703037c10 */ /* 0x000fe200097e64ff */
[----:B------:R-:W0:Y:S01]  /*0270*/  LDG.E.U8 R13, desc[UR4][R4.64+0x1] ;  /* 0x00000104040d7981 */ /* 0x000e22000c1e1100 */
[----:B------:R-:W-:Y:S02]  /*0280*/  LEA.HI.X.SX32 R11, R0, UR7, 0x1, P1 ;  /* 0x00000007000b7c11 */ /* 0x000fe400088f0eff */
[----:B------:R-:W-:Y:S01]  /*0290*/  LEA.HI.X.SX32 R9, R16, UR7, 0x1, P0 ;  /* 0x0000000710097c11 */ /* 0x000fe200080f0eff */
[----:B------:R-:W4:Y:S04]  /*02a0*/  LDG.E.U8 R15, desc[UR4][R2.64+-0x1] ;  /* 0xffffff04020f7981 */ /* 0x000f28000c1e1100 */
[----:B------:R-:W4:Y:S04]  /*02b0*/  LDG.E.U8 R10, desc[UR4][R10.64] ;  /* 0x000000040a0a7981 */ /* 0x000f28000c1e1100 */
[----:B------:R-:W0:Y:S04]  /*02c0*/  LDG.E.U8 R0, desc[UR4][R4.64+-0x1] ;  /* 0xffffff0404007981 */ /* 0x000e28000c1e1100 */
[----:B------:R-:W5:Y:S04]  /*02d0*/  LDG.E.U8 R9, desc[UR4][R8.64] ;  /* 0x0000000408097981 */ /* 0x000f68000c1e1100 */
[----:B------:R-:W2:Y:S01]  /*02e0*/  LDG.E.U8 R17, desc[UR4][R2.64+0x1] ;  /* 0x0000010402117981 */ /* 0x000ea2000c1e1100 */
[----:B------:R-:W-:Y:S01]  /*02f0*/  BSSY.RECONVERGENT B0, `(.L_x_34) ;  /* 0x000001f000007945 */ /* 0x000fe20003800200 */
[----:B----4-:R-:W-:-:S02]  /*0300*/  IMAD R18, R10, 0x2, R15 ;  /* 0x000000020a127824 */ /* 0x010fc400078e020f */
[----:B0-----:R-:W-:Y:S02]  /*0310*/  IMAD.IADD R7, R0, 0x1, -R13 ;  /* 0x0000000100077824 */ /* 0x001fe400078e0a0d */
[----:B-----5:R-:W-:Y:S02]  /*0320*/  IMAD R6, R9, 0x2, R0 ;  /* 0x0000000209067824 */ /* 0x020fe400078e0200 */
[----:B--2---:R-:W-:Y:S02]  /*0330*/  IMAD.IADD R18, R17, 0x1, R18 ;  /* 0x0000000111127824 */ /* 0x004fe400078e0212 */
[----:B------:R-:W-:Y:S02]  /*0340*/  IMAD R12, R12, 0x2, R7 ;  /* 0x000000020c0c7824 */ /* 0x000fe400078e0207 */
[----:B---3--:R-:W-:Y:S01]  /*0350*/  IMAD R14, R14, 0x2, R17 ;  /* 0x000000020e0e7824 */ /* 0x008fe200078e0211 */
[----:B------:R-:W-:-:S04]  /*0360*/  IADD3 R6, PT, PT, -R18, R6, R13 ;  /* 0x0000000612067210 */ /* 0x000fc80007ffe10d */
[----:B------:R-:W-:Y:S01]  /*0370*/  IADD3 R4, PT, PT, -R14, R12, R15 ;  /* 0x0000000c0e047210 */ /* 0x000fe20007ffe10f */
[----:B------:R-:W-:-:S04]  /*0380*/  IMAD R0, R6, R6, RZ ;  /* 0x0000000606007224 */ /* 0x000fc800078e02ff */
[----:B------:R-:W-:Y:S08]  /*0390*/  I2F.F64.U32 R2, R0 ;  /* 0x0000000000027312 */ /* 0x000ff00000201800 */
[----:B------:R-:W0:Y:S02]  /*03a0*/  I2F.F64 R4, R4 ;  /* 0x0000000400047312 */ /* 0x000e240000201c00 */
[----:B0-----:R-:W-:-:S06]  /*03b0*/  DFMA R2, R4, R4, R2 ;  /* 0x000000040402722b */ /* 0x001fcc0000000002 */
[----:B------:R-:W0:Y:S04]  /*03c0*/  MUFU.RSQ64H R11, R3 ;  /* 0x00000003000b7308 */ /* 0x000e280000001c00 */
[----:B------:R-:W-:Y:S02]  /*03d0*/  VIADD R10, R3, 0xfcb00000 ;  /* 0xfcb00000030a7836 */ /* 0x000fe40000000000 */
[----:B------:R-:W-:-:S04]  /*03e0*/  IMAD.MOV.U32 R12, RZ, RZ, 0x0 ;  /* 0x00000000ff0c7424 */ /* 0x000fc800078e00ff */
[----:B0-----:R-:W-:Y:S01]  /*03f0*/  DMUL R8, R10, R10 ;  /* 0x0000000a0a087228 */ /* 0x001fe20000000000 */
[----:B------:R-:W-:-:S07]  /*0400*/  IMAD.MOV.U32 R13, RZ, RZ, 0x3fd80000 ;  /* 0x3fd80000ff0d7424 */ /* 0x000fce00078e00ff */
[----:B------:R-:W-:-:S08]  /*0410*/  DFMA R8, R2, -R8, 1 ;  /* 0x3ff000000208742b */ /* 0x000fd00000000808 */
[----:B------:R-:W-:Y:S02]  /*0420*/  DFMA R12, R8, R12, 0.5 ;  /* 0x3fe00000080c742b */ /* 0x000fe4000000000c */
[----:B------:R-:W-:-:S08]  /*0430*/  DMUL R8, R10, R8 ;  /* 0x000000080a087228 */ /* 0x000fd00000000000 */
[----:B------:R-:W-:Y:S01]  /*0440*/  DFMA R12, R12, R8, R10 ;  /* 0x000000080c0c722b */ /* 0x000fe2000000000a */
[----:B------:R-:W-:-:S07]  /*0450*/  ISETP.GE.U32.AND P0, PT, R10, 0x7ca00000, PT ;  /* 0x7ca000000a00780c */ /* 0x000fce0003f06070 */
[----:B------:R-:W-:Y:S02]  /*0460*/  DMUL R14, R2, R12 ;  /* 0x0000000c020e7228 */ /* 0x000fe40000000000 */
[----:B------:R-:W-:Y:S02]  /*0470*/  VIADD R21, R13, 0xfff00000 ;  /* 0xfff000000d157836 */ /* 0x000fe40000000000 */
[----:B------:R-:W-:-:S04]  /*0480*/  IMAD.MOV.U32 R20, RZ, RZ, R12 ;  /* 0x000000ffff147224 */ /* 0x000fc800078e000c */
[----:B------:R-:W-:-:S08]  /*0490*/  DFMA R18, R14, -R14, R2 ;  /* 0x8000000e0e12722b */ /* 0x000fd00000000002 */
[----:B------:R-:W-:Y:S01]  /*04a0*/  DFMA R8, R18, R20, R14 ;  /* 0x000000141208722b */ /* 0x000fe2000000000e */
[----:B------:R-:W-:Y:S10]  /*04b0*/  @!P0 BRA `(.L_x_35) ;  /* 0x0000000000088947 */ /* 0x000ff40003800000 */
[----:B------:R-:W-:-:S07]  /*04c0*/  MOV R0, 0x4e0 ;  /* 0x000004e000007802 */ /* 0x000fce0000000f00 */
[----:B------:R-:W-:Y:S05]  /*04d0*/  CALL.REL.NOINC `($__internal_2_$__cuda_sm20_dsqrt_rn_f64_mediumpath_v1) ;  /* 0x0000000c00ac7944 */ /* 0x000fea0003c00000 */
.L_x_35:
[----:B------:R-:W-:Y:S05]  /*04e0*/  BSYNC.RECONVERGENT B0 ;  /* 0x0000000000007941 */ /* 0x000fea0003800200 */
.L_x_34:
[----:B------:R-:W0:Y:S01]  /*04f0*/  MUFU.RCP64H R3, R5 ;  /* 0x0000000500037308 */ /* 0x000e220000001800 */
[----:B------:R-:W-:Y:S01]  /*0500*/  IMAD.MOV.U32 R2, RZ, RZ, 0x1 ;  /* 0x00000001ff027424 */ /* 0x000fe200078e00ff */
[----:B------:R-:W-:Y:S06]  /*0510*/  BSSY.RECONVERGENT B0, `(.L_x_36) ;  /* 0x0000011000007945 */ /* 0x000fec0003800200 */
[----:B------:R-:W1:Y:S08]  /*0520*/  I2F.F64 R6, R6 ;  /* 0x0000000600067312 */ /* 0x000e700000201c00 */
[----:B------:R2:W3:Y:S01]  /*0530*/  F2I.F64.TRUNC R0, R8 ;  /* 0x0000000800007311 */ /* 0x0004e2000030d100 */
[----:B0-----:R-:W-:Y:S01]  /*0540*/  DFMA R10, -R4, R2, 1 ;  /* 0x3ff00000040a742b */ /* 0x001fe20000000102 */
[----:B-1----:R-:W-:-:S07]  /*0550*/  FSETP.GEU.AND P1, PT, |R7|, 6.5827683646048100446e-37, PT ;  /* 0x036000000700780b */ /* 0x002fce0003f2e200 */
[----:B------:R-:W-:-:S08]  /*0560*/  DFMA R10, R10, R10, R10 ;  /* 0x0000000a0a0a722b */ /* 0x000fd0000000000a */
[----:B------:R-:W-:-:S08]  /*0570*/  DFMA R10, R2, R10, R2 ;  /* 0x0000000a020a722b */ /* 0x000fd00000000002 */
[----:B------:R-:W-:-:S08]  /*0580*/  DFMA R2, -R4, R10, 1 ;  /* 0x3ff000000402742b */ /* 0x000fd0000000010a */
[----:B------:R-:W-:-:S08]  /*0590*/  DFMA R2, R10, R2, R10 ;  /* 0x000000020a02722b */ /* 0x000fd0000000000a */
[----:B------:R-:W-:-:S08]  /*05a0*/  DMUL R10, R6, R2 ;  /* 0x00000002060a7228 */ /* 0x000fd00000000000 */
[----:B------:R-:W-:-:S08]  /*05b0*/  DFMA R12, -R4, R10, R6 ;  /* 0x0000000a040c722b */ /* 0x000fd00000000106 */
[----:B------:R-:W-:-:S10]  /*05c0*/  DFMA R2, R2, R12, R10 ;  /* 0x0000000c0202722b */ /* 0x000fd4000000000a */
[----:B------:R-:W-:-:S05]  /*05d0*/  FFMA R10, RZ, R5, R3 ;  /* 0x00000005ff0a7223 */ /* 0x000fca0000000003 */
[----:B------:R-:W-:-:S13]  /*05e0*/  FSETP.GT.AND P0, PT, |R10|, 1.469367938527859385e-39, PT ;  /* 0x001000000a00780b */ /* 0x000fda0003f04200 */
[----:B--23--:R-:W-:Y:S05]  /*05f0*/  @P0 BRA P1, `(.L_x_37) ;  /* 0x0000000000080947 */ /* 0x00cfea0000800000 */
[----:B------:R-:W-:-:S07]  /*0600*/  MOV R20, 0x620 ;  /* 0x0000062000147802 */ /* 0x000fce0000000f00 */
[----:B------:R-:W-:Y:S05]  /*0610*/  CALL.REL.NOINC `($__internal_1_$__cuda_sm20_div_rn_f64_full) ;  /* 0x0000000400ec7944 */ /* 0x000fea0003c00000 */
.L_x_37:
[----:B------:R-:W-:Y:S05]  /*0620*/  BSYNC.RECONVERGENT B0 ;  /* 0x0000000000007941 */ /* 0x000fea0003800200 */
.L_x_36:
[----:B------:R-:W-:Y:S01]  /*0630*/  DSETP.GT.AND P0, PT, |R2|, 1, PT ;  /* 0x3ff000000200742a */ /* 0x000fe20003f04200 */
[----:B------:R-:W-:Y:S01]  /*0640*/  BSSY.RECONVERGENT B0, `(.L_x_38) ;  /* 0x000000d000007945 */ /* 0x000fe20003800200 */
[----:B------:R-:W-:-:S10]  /*0650*/  DADD R8, -RZ, |R2| ;  /* 0x00000000ff087229 */ /* 0x000fd40000000502 */
[----:B------:R-:W-:Y:S02]  /*0660*/  IMAD.MOV.U32 R4, RZ, RZ, R8 ;  /* 0x000000ffff047224 */ /* 0x000fe400078e0008 */
[----:B------:R-:W-:Y:S01]  /*0670*/  IMAD.MOV.U32 R5, RZ, RZ, R9 ;  /* 0x000000ffff057224 */ /* 0x000fe200078e0009 */
[----:B------:R-:W-:Y:S06]  /*0680*/  @!P0 BRA `(.L_x_39) ;  /* 0x0000000000208947 */ /* 0x000fec0003800000 */
[----:B------:R-:W0:Y:S01]  /*0690*/  MUFU.RCP64H R5, R9 ;  /* 0x0000000900057308 */ /* 0x000e220000001800 */
[----:B------:R-:W-:Y:S01]  /*06a0*/  IMAD.MOV.U32 R4, RZ, RZ, RZ ;  /* 0x000000ffff047224 */ /* 0x000fe200078e00ff */
[----:B------:R-:W-:-:S05]  /*06b0*/  DSETP.NEU.AND P1, PT, |R2|, +INF , PT ;  /* 0x7ff000000200742a */ /* 0x000fca0003f2d200 */
[----:B0-----:R-:W-:-:S08]  /*06c0*/  DFMA R6, R4, -|R2|, 1 ;  /* 0x3ff000000406742b */ /* 0x001fd00000000c02 */
[----:B------:R-:W-:-:S08]  /*06d0*/  DFMA R6, R6, R6, R6 ;  /* 0x000000060606722b */ /* 0x000fd00000000006 */
[----:B------:R-:W-:-:S10]  /*06e0*/  DFMA R6, R4, R6, R4 ;  /* 0x000000060406722b */ /* 0x000fd40000000004 */
[----:B------:R-:W-:Y:S02]  /*06f0*/  FSEL R4, R6, RZ, P1 ;  /* 0x000000ff06047208 */ /* 0x000fe40000800000 */
[----:B------:R-:W-:-:S07]  /*0700*/  FSEL R5, R7, RZ, P1 ;  /* 0x000000ff07057208 */ /* 0x000fce0000800000 */
.L_x_39:
[----:B------:R-:W-:Y:S05]  /*0710*/  BSYNC.RECONVERGENT B0 ;  /* 0x0000000000007941 */ /* 0x000fea0003800200 */
.L_x_38:
[----:B------:R-:W-:Y:S01]  /*0720*/  DMUL R6, R4, R4 ;  /* 0x0000000404067228 */ /* 0x000fe20000000000 */
[----:B------:R-:W-:Y:S01]  /*0730*/  IMAD.MOV.U32 R8, RZ, RZ, -0x2449a4b7 ;  /* 0xdbb65b49ff087424 */ /* 0x000fe200078e00ff */
[----:B------:R-:W-:Y:S01]  /*0740*/  UMOV UR6, 0x2a25ff7e ;  /* 0x2a25ff7e00067882 */ /* 0x000fe20000000000 */
[----:B------:R-:W-:Y:S01]  /*0750*/  IMAD.MOV.U32 R9, RZ, RZ, 0x3f2d3b63 ;  /* 0x3f2d3b63ff097424 */ /* 0x000fe200078e00ff */
[----:B------:R-:W-:Y:S01]  /*0760*/  UMOV UR7, 0x3ef53e1d ;  /* 0x3ef53e1d00077882 */ /* 0x000fe20000000000 */
[----:B------:R-:W0:Y:S01]  /*0770*/  MUFU.RCP64H R11, 3.1415920257568359375 ;  /* 0x400921fb000b7908 */ /* 0x000e220000001800 */
[----:B------:R-:W-:Y:S01]  /*0780*/  IMAD.MOV.U32 R10, RZ, RZ, 0x1 ;  /* 0x00000001ff0a7424 */ /* 0x000fe200078e00ff */
[----:B------:R-:W1:Y:S01]  /*0790*/  LDCU UR8, c[0x0][0x398] ;  /* 0x00007300ff0877ac */ /* 0x000e620008000800 */
[----:B------:R-:W-:Y:S01]  /*07a0*/  BSSY.RECONVERGENT B0, `(.L_x_40) ;  /* 0x000005a000007945 */ /* 0x000fe20003800200 */
[----:B------:R-:W-:Y:S01]  /*07b0*/  DFMA R8, R6, -UR6, R8 ;  /* 0x8000000606087c2b */ /* 0x000fe20008000008 */
[----:B------:R-:W-:Y:S01]  /*07c0*/  UMOV UR6, 0x8dde082e ;  /* 0x8dde082e00067882 */ /* 0x000fe20000000000 */
[----:B------:R-:W-:-:S06]  /*07d0*/  UMOV UR7, 0x3f531278 ;  /* 0x3f53127800077882 */ /* 0x000fcc0000000000 */
[----:B------:R-:W-:Y:S01]  /*07e0*/  DFMA R8, R6, R8, -UR6 ;  /* 0x8000000606087e2b */ /* 0x000fe20008000008 */
[----:B------:R-:W-:Y:S01]  /*07f0*/  UMOV UR6, 0xc8249315 ;  /* 0xc824931500067882 */ /* 0x000fe20000000000 */
[----:B------:R-:W-:-:S06]  /*0800*/  UMOV UR7, 0x3f6f9690 ;  /* 0x3f6f969000077882 */ /* 0x000fcc0000000000 */
[----:B------:R-:W-:Y:S01]  /*0810*/  DFMA R8, R6, R8, UR6 ;  /* 0x0000000606087e2b */ /* 0x000fe20008000008 */
[----:B------:R-:W-:Y:S01]  /*0820*/  UMOV UR6, 0xabc7cf0d ;  /* 0xabc7cf0d00067882 */ /* 0x000fe20000000000 */
[----:B------:R-:W-:Y:S01]  /*0830*/  UMOV UR7, 0x3f82cf5a ;  /* 0x3f82cf5a00077882 */ /* 0x000fe20000000000 */
[----:B-1----:R-:W-:-:S05]  /*0840*/  VIADD R16, R16, UR8 ;  /* 0x0000000810107c36 */ /* 0x002fca0008000000 */
[----:B------:R-:W-:Y:S01]  /*0850*/  DFMA R8, R6, R8, -UR6 ;  /* 0x8000000606087e2b */ /* 0x000fe20008000008 */
[----:B------:R-:W-:Y:S01]  /*0860*/  UMOV UR6, 0xb2a3bfde ;  /* 0xb2a3bfde00067882 */ /* 0x000fe20000000000 */
[----:B------:R-:W-:Y:S01]  /*0870*/  UMOV UR7, 0x3f9162b0 ;  /* 0x3f9162b000077882 */ /* 0x000fe20000000000 */
[----:B------:R-:W-:-:S05]  /*0880*/  SHF.R.S32.HI R19, RZ, 0x1f, R16 ;  /* 0x0000001fff137819 */ /* 0x000fca0000011410 */
[----:B------:R-:W-:Y:S01]  /*0890*/  DFMA R8, R6, R8, UR6 ;  /* 0x0000000606087e2b */ /* 0x000fe20008000008 */
[----:B------:R-:W-:Y:S01]  /*08a0*/  UMOV UR6, 0xfeb6fc6b ;  /* 0xfeb6fc6b00067882 */ /* 0x000fe20000000000 */
[----:B------:R-:W-:-:S06]  /*08b0*/  UMOV UR7, 0x3f9a7256 ;  /* 0x3f9a725600077882 */ /* 0x000fcc0000000000 */
[----:B------:R-:W-:Y:S01]  /*08c0*/  DFMA R8, R6, R8, -UR6 ;  /* 0x8000000606087e2b */ /* 0x000fe20008000008 */
[----:B------:R-:W-:Y:S01]  /*08d0*/  UMOV UR6, 0xce4a489 ;  /* 0x0ce4a48900067882 */ /* 0x000fe20000000000 */
[----:B------:R-:W-:-:S06]  /*08e0*/  UMOV UR7, 0x3fa17156 ;  /* 0x3fa1715600077882 */ /* 0x000fcc0000000000 */
        /* <DEDUP_REMOVED lines=36> */
[----:B------:R-:W-:-:S08]  /*0b30*/  DMUL R8, R6, R8 ;  /* 0x0000000806087228 */ /* 0x000fd00000000000 */
[----:B------:R-:W-:Y:S01]  /*0b40*/  DFMA R8, R8, R4, R4 ;  /* 0x000000040808722b */ /* 0x000fe20000000004 */
[----:B------:R-:W-:Y:S02]  /*0b50*/  IMAD.MOV.U32 R4, RZ, RZ, 0x54442eea ;  /* 0x54442eeaff047424 */ /* 0x000fe400078e00ff */
[----:B------:R-:W-:-:S05]  /*0b60*/  IMAD.MOV.U32 R5, RZ, RZ, 0x400921fb ;  /* 0x400921fbff057424 */ /* 0x000fca00078e00ff */
[----:B------:R-:W-:Y:S01]  /*0b70*/  DADD R6, -R8, UR6 ;  /* 0x0000000608067e29 */ /* 0x000fe20008000100 */
[----:B------:R-:W1:Y:S09]  /*0b80*/  LDCU.64 UR6, c[0x0][0x388] ;  /* 0x00007100ff0677ac */ /* 0x000e720008000a00 */
[----:B------:R-:W-:-:S02]  /*0b90*/  FSEL R2, R7, R9, P0 ;  /* 0x0000000907027208 */ /* 0x000fc40000000000 */
[----:B------:R-:W-:Y:S02]  /*0ba0*/  FSEL R6, R6, R8, P0 ;  /* 0x0000000806067208 */ /* 0x000fe40000000000 */
[----:B------:R-:W-:Y:S01]  /*0bb0*/  LOP3.LUT R7, R2, 0x80000000, R3, 0xb8, !PT ;  /* 0x8000000002077812 */ /* 0x000fe200078eb803 */
[----:B0-----:R-:W-:-:S03]  /*0bc0*/  DFMA R2, R10, -R4, 1 ;  /* 0x3ff000000a02742b */ /* 0x001fc60000000804 */
[----:B------:R1:W0:Y:S05]  /*0bd0*/  F2I.F64.TRUNC R12, R6 ;  /* 0x00000006000c7311 */ /* 0x00022a000030d100 */
[----:B------:R-:W-:Y:S01]  /*0be0*/  DFMA R2, R2, R2, R2 ;  /* 0x000000020202722b */ /* 0x000fe20000000002 */
[----:B-1----:R-:W-:-:S07]  /*0bf0*/  IADD3 R6, P0, PT, R16, UR6, RZ ;  /* 0x0000000610067c10 */ /* 0x002fce000ff1e0ff */
[----:B------:R-:W-:Y:S01]  /*0c00*/  DFMA R10, R10, R2, R10 ;  /* 0x000000020a0a722b */ /* 0x000fe2000000000a */
[----:B------:R-:W-:Y:S01]  /*0c10*/  IADD3.X R7, PT, PT, R19, UR7, RZ, P0, !PT ;  /* 0x0000000713077c10 */ /* 0x000fe200087fe4ff */
[----:B0-----:R-:W0:Y:S04]  /*0c20*/  I2F.F64 R2, R12 ;  /* 0x0000000c00027312 */ /* 0x001e280000201c00 */
[----:B------:R1:W-:Y:S02]  /*0c30*/  STG.E.U8 desc[UR4][R6.64], R0 ;  /* 0x0000000006007986 */ /* 0x0003e4000c101104 */
[----:B------:R-:W-:-:S08]  /*0c40*/  DFMA R8, R10, -R4, 1 ;  /* 0x3ff000000a08742b */ /* 0x000fd00000000804 */
[----:B------:R-:W-:Y:S02]  /*0c50*/  DFMA R8, R10, R8, R10 ;  /* 0x000000080a08722b */ /* 0x000fe4000000000a */
[----:B0-----:R-:W-:-:S08]  /*0c60*/  DMUL R10, R2, 180 ;  /* 0x40668000020a7828 */ /* 0x001fd00000000000 */
[----:B------:R-:W-:Y:S02]  /*0c70*/  DMUL R2, R10, R8 ;  /* 0x000000080a027228 */ /* 0x000fe40000000000 */
[----:B------:R-:W-:-:S06]  /*0c80*/  FSETP.GEU.AND P1, PT, |R11|, 6.5827683646048100446e-37, PT ;  /* 0x036000000b00780b */ /* 0x000fcc0003f2e200 */
[----:B------:R-:W-:-:S08]  /*0c90*/  DFMA R4, R2, -R4, R10 ;  /* 0x800000040204722b */ /* 0x000fd0000000000a */
[----:B------:R-:W-:-:S10]  /*0ca0*/  DFMA R2, R8, R4, R2 ;  /* 0x000000040802722b */ /* 0x000fd40000000002 */
[----:B------:R-:W-:-:S05]  /*0cb0*/  FFMA R4, RZ, 2.1426990032196044922, R3 ;  /* 0x400921fbff047823 */ /* 0x000fca0000000003 */
[----:B------:R-:W-:-:S13]  /*0cc0*/  FSETP.GT.AND P0, PT, |R4|, 1.469367938527859385e-39, PT ;  /* 0x001000000400780b */ /* 0x000fda0003f04200 */
[----:B-1----:R-:W-:Y:S05]  /*0cd0*/  @P0 BRA P1, `(.L_x_41) ;  /* 0x0000000000180947 */ /* 0x002fea0000800000 */
[----:B------:R-:W-:Y:S01]  /*0ce0*/  IMAD.MOV.U32 R6, RZ, RZ, R10 ;  /* 0x000000ffff067224 */ /* 0x000fe200078e000a */
[----:B------:R-:W-:Y:S01]  /*0cf0*/  MOV R20, 0xd40 ;  /* 0x00000d4000147802 */ /* 0x000fe20000000f00 */
[----:B------:R-:W-:Y:S02]  /*0d00*/  IMAD.MOV.U32 R7, RZ, RZ, R11 ;  /* 0x000000ffff077224 */ /* 0x000fe400078e000b */
[----:B------:R-:W-:Y:S02]  /*0d10*/  IMAD.MOV.U32 R4, RZ, RZ, 0x54442eea ;  /* 0x54442eeaff047424 */ /* 0x000fe400078e00ff */
[----:B------:R-:W-:-:S07]  /*0d20*/  IMAD.MOV.U32 R5, RZ, RZ, 0x400921fb ;  /* 0x400921fbff057424 */ /* 0x000fce00078e00ff */
[----:B------:R-:W-:Y:S05]  /*0d30*/  CALL.REL.NOINC `($__internal_1_$__cuda_sm20_div_rn_f64_full) ;  /* 0x0000000000247944 */ /* 0x000fea0003c00000 */
.L_x_41:
[----:B------:R-:W-:Y:S05]  /*0d40*/  BSYNC.RECONVERGENT B0 ;  /* 0x0000000000007941 */ /* 0x000fea0003800200 */
.L_x_40:
[----:B------:R-:W0:Y:S01]  /*0d50*/  F2I.F64.TRUNC R5, R2 ;  /* 0x0000000200057311 */ /* 0x000e22000030d100 */
[----:B------:R-:W1:Y:S01]  /*0d60*/  LDCU.64 UR6, c[0x0][0x390] ;  /* 0x00007200ff0677ac */ /* 0x000e620008000a00 */
[----:B0-----:R-:W-:Y:S02]  /*0d70*/  ISETP.GE.AND P0, PT, R5, RZ, PT ;  /* 0x000000ff0500720c */ /* 0x001fe40003f06270 */
[----:B-1----:R-:W-:-:S04]  /*0d80*/  IADD3 R16, P1, PT, R16, UR6, RZ ;  /* 0x0000000610107c10 */ /* 0x002fc8000ff3e0ff */
[----:B------:R-:W-:-:S07]  /*0d90*/  IADD3.X R17, PT, PT, R19, UR7, RZ, P1, !PT ;  /* 0x0000000713117c10 */ /* 0x000fce0008ffe4ff */
[----:B------:R-:W-:-:S05]  /*0da0*/  @!P0 VIADD R5, R5, 0xb4 ;  /* 0x000000b405058836 */ /* 0x000fca0000000000 */
[----:B------:R-:W-:Y:S01]  /*0db0*/  STG.E.U8 desc[UR4][R16.64], R5 ;  /* 0x0000000510007986 */ /* 0x000fe2000c101104 */
[----:B------:R-:W-:Y:S05]  /*0dc0*/  EXIT ;  /* 0x000000000000794d */ /* 0x000fea0003800000 */
        .weak           $__internal_1_$__cuda_sm20_div_rn_f64_full
        .type           $__internal_1_$__cuda_sm20_div_rn_f64_full,@function
        .size           $__internal_1_$__cuda_sm20_div_rn_f64_full,($__internal_2_$__cuda_sm20_dsqrt_rn_f64_mediumpath_v1 - $__internal_1_$__cuda_sm20_div_rn_f64_full)
$__internal_1_$__cuda_sm20_div_rn_f64_full:
[C---:B------:R-:W-:Y:S01]  /*0dd0*/  FSETP.GEU.AND P0, PT, |R5|.reuse, 1.469367938527859385e-39, PT ;  /* 0x001000000500780b */ /* 0x040fe20003f0e200 */
[----:B------:R-:W-:Y:S01]  /*0de0*/  IMAD.MOV.U32 R10, RZ, RZ, 0x1 ;  /* 0x00000001ff0a7424 */ /* 0x000fe200078e00ff */
[----:B------:R-:W-:Y:S01]  /*0df0*/  LOP3.LUT R2, R5, 0x800fffff, RZ, 0xc0, !PT ;  /* 0x800fffff05027812 */ /* 0x000fe200078ec0ff */
[----:B------:R-:W-:Y:S01]  /*0e00*/  IMAD.MOV.U32 R17, RZ, RZ, 0x1ca00000 ;  /* 0x1ca00000ff117424 */ /* 0x000fe200078e00ff */
[C---:B------:R-:W-:Y:S01]  /*0e10*/  FSETP.GEU.AND P2, PT, |R7|.reuse, 1.469367938527859385e-39, PT ;  /* 0x001000000700780b */ /* 0x040fe20003f4e200 */
[----:B------:R-:W-:Y:S01]  /*0e20*/  BSSY.RECONVERGENT B1, `(.L_x_42) ;  /* 0x0000052000017945 */ /* 0x000fe20003800200 */
[----:B------:R-:W-:Y:S01]  /*0e30*/  LOP3.LUT R3, R2, 0x3ff00000, RZ, 0xfc, !PT ;  /* 0x3ff0000002037812 */ /* 0x000fe200078efcff */
[----:B------:R-:W-:Y:S01]  /*0e40*/  IMAD.MOV.U32 R2, RZ, RZ, R4 ;  /* 0x000000ffff027224 */ /* 0x000fe200078e0004 */
[----:B------:R-:W-:Y:S02]  /*0e50*/  LOP3.LUT R18, R7, 0x7ff00000, RZ, 0xc0, !PT ;  /* 0x7ff0000007127812 */ /* 0x000fe400078ec0ff */
[----:B------:R-:W-:-:S03]  /*0e60*/  LOP3.LUT R21, R5, 0x7ff00000, RZ, 0xc0, !PT ;  /* 0x7ff0000005157812 */ /* 0x000fc600078ec0ff */
[----:B------:R-:W-:Y:S01]  /*0e70*/  @!P0 DMUL R2, R4, 8.98846567431157953865e+307 ;  /* 0x7fe0000004028828 */ /* 0x000fe20000000000 */
[C---:B------:R-:W-:Y:S01]  /*0e80*/  ISETP.GE.U32.AND P1, PT, R18.reuse, R21, PT ;  /* 0x000000151200720c */ /* 0x040fe20003f26070 */
[----:B------:R-:W-:Y:S02]  /*0e90*/  IMAD.MOV.U32 R22, RZ, RZ, R18 ;  /* 0x000000ffff167224 */ /* 0x000fe400078e0012 */
[----:B------:R-:W-:Y:S02]  /*0ea0*/  @!P2 LOP3.LUT R13, R5, 0x7ff00000, RZ, 0xc0, !PT ;  /* 0x7ff00000050da812 */ /* 0x000fe400078ec0ff */
[----:B------:R-:W0:Y:S02]  /*0eb0*/  MUFU.RCP64H R11, R3 ;  /* 0x00000003000b7308 */ /* 0x000e240000001800 */
[----:B------:R-:W-:Y:S02]  /*0ec0*/  @!P2 ISETP.GE.U32.AND P3, PT, R18, R13, PT ;  /* 0x0000000d1200a20c */ /* 0x000fe40003f66070 */
[----:B------:R-:W-:-:S02]  /*0ed0*/  @!P0 LOP3.LUT R21, R3, 0x7ff00000, RZ, 0xc0, !PT ;  /* 0x7ff0000003158812 */ /* 0x000fc400078ec0ff */
[----:B------:R-:W-:-:S03]  /*0ee0*/  @!P2 SEL R13, R17, 0x63400000, !P3 ;  /* 0x63400000110da807 */ /* 0x000fc60005800000 */
[----:B------:R-:W-:Y:S01]  /*0ef0*/  VIADD R24, R21, 0xffffffff ;  /* 0xffffffff15187836 */ /* 0x000fe20000000000 */
[----:B------:R-:W-:-:S04]  /*0f00*/  @!P2 LOP3.LUT R14, R13, 0x80000000, R7, 0xf8, !PT ;  /* 0x800000000d0ea812 */ /* 0x000fc800078ef807 */
[----:B------:R-:W-:Y:S01]  /*0f10*/  @!P2 LOP3.LUT R15, R14, 0x100000, RZ, 0xfc, !PT ;  /* 0x001000000e0fa812 */ /* 0x000fe200078efcff */
[----:B------:R-:W-:Y:S01]  /*0f20*/  @!P2 IMAD.MOV.U32 R14, RZ, RZ, RZ ;  /* 0x000000ffff0ea224 */ /* 0x000fe200078e00ff */
[----:B0-----:R-:W-:-:S08]  /*0f30*/  DFMA R8, R10, -R2, 1 ;  /* 0x3ff000000a08742b */ /* 0x001fd00000000802 */
[----:B------:R-:W-:-:S08]  /*0f40*/  DFMA R8, R8, R8, R8 ;  /* 0x000000080808722b */ /* 0x000fd00000000008 */
[----:B------:R-:W-:Y:S01]  /*0f50*/  DFMA R10, R10, R8, R10 ;  /* 0x000000080a0a722b */ /* 0x000fe2000000000a */
[----:B------:R-:W-:Y:S01]  /*0f60*/  SEL R9, R17, 0x63400000, !P1 ;  /* 0x6340000011097807 */ /* 0x000fe20004800000 */
[----:B------:R-:W-:-:S03]  /*0f70*/  IMAD.MOV.U32 R8, RZ, RZ, R6 ;  /* 0x000000ffff087224 */ /* 0x000fc600078e0006 */
[----:B------:R-:W-:-:S03]  /*0f80*/  LOP3.LUT R9, R9, 0x800fffff, R7, 0xf8, !PT ;  /* 0x800fffff09097812 */ /* 0x000fc600078ef807 */
[----:B------:R-:W-:-:S03]  /*0f90*/  DFMA R12, R10, -R2, 1 ;  /* 0x3ff000000a0c742b */ /* 0x000fc60000000802 */
[----:B------:R-:W-:-:S05]  /*0fa0*/  @!P2 DFMA R8, R8, 2, -R14 ;  /* 0x400000000808a82b */ /* 0x000fca000000080e */
[----:B------:R-:W-:-:S05]  /*0fb0*/  DFMA R12, R10, R12, R10 ;  /* 0x0000000c0a0c722b */ /* 0x000fca000000000a */
[----:B------:R-:W-:-:S03]  /*0fc0*/  @!P2 LOP3.LUT R22, R9, 0x7ff00000, RZ, 0xc0, !PT ;  /* 0x7ff000000916a812 */ /* 0x000fc600078ec0ff */
[----:B------:R-:W-:Y:S02]  /*0fd0*/  DMUL R10, R12, R8 ;  /* 0x000000080c0a7228 */ /* 0x000fe40000000000 */
[----:B------:R-:W-:-:S05]  /*0fe0*/  VIADD R23, R22, 0xffffffff ;  /* 0xffffffff16177836 */ /* 0x000fca0000000000 */
[----:B------:R-:W-:Y:S01]  /*0ff0*/  ISETP.GT.U32.AND P0, PT, R23, 0x7feffffe, PT ;  /* 0x7feffffe1700780c */ /* 0x000fe20003f04070 */
[----:B------:R-:W-:-:S03]  /*1000*/  DFMA R14, R10, -R2, R8 ;  /* 0x800000020a0e722b */ /* 0x000fc60000000008 */
[----:B------:R-:W-:-:S05]  /*1010*/  ISETP.GT.U32.OR P0, PT, R24, 0x7feffffe, P0 ;  /* 0x7feffffe1800780c */ /* 0x000fca0000704470 */
[----:B------:R-:W-:-:S08]  /*1020*/  DFMA R14, R12, R14, R10 ;  /* 0x0000000e0c0e722b */ /* 0x000fd0000000000a */
[----:B------:R-:W-:Y:S05]  /*1030*/  @P0 BRA `(.L_x_43) ;  /* 0x00000000006c0947 */ /* 0x000fea0003800000 */
[----:B------:R-:W-:-:S04]  /*1040*/  LOP3.LUT R7, R5, 0x7ff00000, RZ, 0xc0, !PT ;  /* 0x7ff0000005077812 */ /* 0x000fc800078ec0ff */
[CC--:B------:R-:W-:Y:S02]  /*1050*/  VIADDMNMX R6, R18.reuse, -R7.reuse, 0xb9600000, !PT ;  /* 0xb960000012067446 */ /* 0x0c0fe40007800907 */
[----:B------:R-:W-:Y:S02]  /*1060*/  ISETP.GE.U32.AND P0, PT, R18, R7, PT ;  /* 0x000000071200720c */ /* 0x000fe40003f06070 */
[----:B------:R-:W-:Y:S02]  /*1070*/  VIMNMX R6, PT, PT, R6, 0x46a00000, PT ;  /* 0x46a0000006067848 */ /* 0x000fe40003fe0100 */
[----:B------:R-:W-:-:S05]  /*1080*/  SEL R17, R17, 0x63400000, !P0 ;  /* 0x6340000011117807 */ /* 0x000fca0004000000 */
[----:B------:R-:W-:Y:S02]  /*1090*/  IMAD.IADD R12, R6, 0x1, -R17 ;  /* 0x00000001060c7824 */ /* 0x000fe400078e0a11 */
[----:B------:R-:W-:Y:S02]  /*10a0*/  IMAD.MOV.U32 R6, RZ, RZ, RZ ;  /* 0x000000ffff067224 */ /* 0x000fe400078e00ff */
[----:B------:R-:W-:-:S06]  /*10b0*/  VIADD R7, R12, 0x7fe00000 ;  /* 0x7fe000000c077836 */ /* 0x000fcc0000000000 */
[----:B------:R-:W-:-:S10]  /*10c0*/  DMUL R10, R14, R6 ;  /* 0x000000060e0a7228 */ /* 0x000fd40000000000 */
[----:B------:R-:W-:-:S13]  /*10d0*/  FSETP.GTU.AND P0, PT, |R11|, 1.469367938527859385e-39, PT ;  /* 0x001000000b00780b */ /* 0x000fda0003f0c200 */
[----:B------:R-:W-:Y:S05]  /*10e0*/  @P0 BRA `(.L_x_44) ;  /* 0x0000000000940947 */ /* 0x000fea0003800000 */
[----:B------:R-:W-:Y:S01]  /*10f0*/  DFMA R2, R14, -R2, R8 ;  /* 0x800000020e02722b */ /* 0x000fe20000000008 */
[----:B------:R-:W-:-:S09]  /*1100*/  IMAD.MOV.U32 R6, RZ, RZ, RZ ;  /* 0x000000ffff067224 */ /* 0x000fd200078e00ff */
[C---:B------:R-:W-:Y:S02]  /*1110*/  FSETP.NEU.AND P0, PT, R3.reuse, RZ, PT ;  /* 0x000000ff0300720b */ /* 0x040fe40003f0d000 */
[----:B------:R-:W-:-:S04]  /*1120*/  LOP3.LUT R5, R3, 0x80000000, R5, 0x48, !PT ;  /* 0x8000000003057812 */ /* 0x000fc800078e4805 */
[----:B------:R-:W-:-:S07]  /*1130*/  LOP3.LUT R7, R5, R7, RZ, 0xfc, !PT ;  /* 0x0000000705077212 */ /* 0x000fce00078efcff */
[----:B------:R-:W-:Y:S05]  /*1140*/  @!P0 BRA `(.L_x_44) ;  /* 0x00000000007c8947 */ /* 0x000fea0003800000 */
[----:B------:R-:W-:Y:S01]  /*1150*/  IMAD.MOV R3, RZ, RZ, -R12 ;  /* 0x000000ffff037224 */ /* 0x000fe200078e0a0c */
[----:B------:R-:W-:Y:S01]  /*1160*/  DMUL.RP R6, R14, R6 ;  /* 0x000000060e067228 */ /* 0x000fe20000008000 */
[----:B------:R-:W-:-:S06]  /*1170*/  IMAD.MOV.U32 R2, RZ, RZ, RZ ;  /* 0x000000ffff027224 */ /* 0x000fcc00078e00ff */
[----:B------:R-:W-:-:S03]  /*1180*/  DFMA R2, R10, -R2, R14 ;  /* 0x800000020a02722b */ /* 0x000fc6000000000e */
[----:B------:R-:W-:-:S03]  /*1190*/  LOP3.LUT R5, R7, R5, RZ, 0x3c, !PT ;  /* 0x0000000507057212 */ /* 0x000fc600078e3cff */
[----:B------:R-:W-:-:S04]  /*11a0*/  IADD3 R2, PT, PT, -R12, -0x43300000, RZ ;  /* 0xbcd000000c027810 */ /* 0x000fc80007ffe1ff */
[----:B------:R-:W-:-:S04]  /*11b0*/  FSETP.NEU.AND P0, PT, |R3|, R2, PT ;  /* 0x000000020300720b */ /* 0x000fc80003f0d200 */
[----:B------:R-:W-:Y:S02]  /*11c0*/  FSEL R10, R6, R10, !P0 ;  /* 0x0000000a060a7208 */ /* 0x000fe40004000000 */
[----:B------:R-:W-:Y:S01]  /*11d0*/  FSEL R11, R5, R11, !P0 ;  /* 0x0000000b050b7208 */ /* 0x000fe20004000000 */
[----:B------:R-:W-:Y:S06]  /*11e0*/  BRA `(.L_x_44) ;  /* 0x0000000000547947 */ /* 0x000fec0003800000 */
.L_x_43:
[----:B------:R-:W-:-:S14]  /*11f0*/  DSETP.NAN.AND P0, PT, R6, R6, PT ;  /* 0x000000060600722a */ /* 0x000fdc0003f08000 */
[----:B------:R-:W-:Y:S05]  /*1200*/  @P0 BRA `(.L_x_45) ;  /* 0x0000000000440947 */ /* 0x000fea0003800000 */
[----:B------:R-:W-:-:S14]  /*1210*/  DSETP.NAN.AND P0, PT, R4, R4, PT ;  /* 0x000000040400722a */ /* 0x000fdc0003f08000 */
[----:B------:R-:W-:Y:S05]  /*1220*/  @P0 BRA `(.L_x_46) ;  /* 0x0000000000300947 */ /* 0x000fea0003800000 */
[----:B------:R-:W-:Y:S01]  /*1230*/  ISETP.NE.AND P0, PT, R22, R21, PT ;  /* 0x000000151600720c */ /* 0x000fe20003f05270 */
[----:B------:R-:W-:Y:S02]  /*1240*/  IMAD.MOV.U32 R10, RZ, RZ, 0x0 ;  /* 0x00000000ff0a7424 */ /* 0x000fe400078e00ff */
[----:B------:R-:W-:-:S10]  /*1250*/  IMAD.MOV.U32 R11, RZ, RZ, -0x80000 ;  /* 0xfff80000ff0b7424 */ /* 0x000fd400078e00ff */
[----:B------:R-:W-:Y:S05]  /*1260*/  @!P0 BRA `(.L_x_44) ;  /* 0x0000000000348947 */ /* 0x000fea0003800000 */
[----:B------:R-:W-:Y:S02]  /*1270*/  ISETP.NE.AND P0, PT, R22, 0x7ff00000, PT ;  /* 0x7ff000001600780c */ /* 0x000fe40003f05270 */
[----:B------:R-:W-:Y:S02]  /*1280*/  LOP3.LUT R11, R7, 0x80000000, R5, 0x48, !PT ;  /* 0x80000000070b7812 */ /* 0x000fe400078e4805 */
[----:B------:R-:W-:-:S13]  /*1290*/  ISETP.EQ.OR P0, PT, R21, RZ, !P0 ;  /* 0x000000ff1500720c */ /* 0x000fda0004702670 */
[----:B------:R-:W-:Y:S01]  /*12a0*/  @P0 LOP3.LUT R2, R11, 0x7ff00000, RZ, 0xfc, !PT ;  /* 0x7ff000000b020812 */ /* 0x000fe200078efcff */
[----:B------:R-:W-:Y:S02]  /*12b0*/  @!P0 IMAD.MOV.U32 R10, RZ, RZ, RZ ;  /* 0x000000ffff0a8224 */ /* 0x000fe400078e00ff */
[----:B------:R-:W-:Y:S02]  /*12c0*/  @P0 IMAD.MOV.U32 R10, RZ, RZ, RZ ;  /* 0x000000ffff0a0224 */ /* 0x000fe400078e00ff */
[----:B------:R-:W-:Y:S01]  /*12d0*/  @P0 IMAD.MOV.U32 R11, RZ, RZ, R2 ;  /* 0x000000ffff0b0224 */ /* 0x000fe200078e0002 */
[----:B------:R-:W-:Y:S06]  /*12e0*/  BRA `(.L_x_44) ;  /* 0x0000000000147947 */ /* 0x000fec0003800000 */
.L_x_46:
[----:B------:R-:W-:Y:S01]  /*12f0*/  LOP3.LUT R11, R5, 0x80000, RZ, 0xfc, !PT ;  /* 0x00080000050b7812 */ /* 0x000fe200078efcff */
[----:B------:R-:W-:Y:S01]  /*1300*/  IMAD.MOV.U32 R10, RZ, RZ, R4 ;  /* 0x000000ffff0a7224 */ /* 0x000fe200078e0004 */
[----:B------:R-:W-:Y:S06]  /*1310*/  BRA `(.L_x_44) ;  /* 0x0000000000087947 */ /* 0x000fec0003800000 */
.L_x_45:
[----:B------:R-:W-:Y:S01]  /*1320*/  LOP3.LUT R11, R7, 0x80000, RZ, 0xfc, !PT ;  /* 0x00080000070b7812 */ /* 0x000fe200078efcff */
[----:B------:R-:W-:-:S07]  /*1330*/  IMAD.MOV.U32 R10, RZ, RZ, R6 ;  /* 0x000000ffff0a7224 */ /* 0x000fce00078e0006 */
.L_x_44:
[----:B------:R-:W-:Y:S05]  /*1340*/  BSYNC.RECONVERGENT B1 ;  /* 0x0000000000017941 */ /* 0x000fea0003800200 */
.L_x_42:
[----:B------:R-:W-:Y:S02]  /*1350*/  IMAD.MOV.U32 R21, RZ, RZ, 0x0 ;  /* 0x00000000ff157424 */ /* 0x000fe400078e00ff */
[----:B------:R-:W-:Y:S02]  /*1360*/  IMAD.MOV.U32 R2, RZ, RZ, R10 ;  /* 0x000000ffff027224 */ /* 0x000fe400078e000a */
[----:B------:R-:W-:Y:S01]  /*1370*/  IMAD.MOV.U32 R3, RZ, RZ, R11 ;  /* 0x000000ffff037224 */ /* 0x000fe200078e000b */
[----:B------:R-:W-:Y:S06]  /*1380*/  RET.REL.NODEC R20 `(sobel) ;  /* 0xffffffec141c7950 */ /* 0x000fec0003c3ffff */
        .weak           $__internal_2_$__cuda_sm20_dsqrt_rn_f64_mediumpath_v1
        .type           $__internal_2_$__cuda_sm20_dsqrt_rn_f64_mediumpath_v1,@function
        .size           $__internal_2_$__cuda_sm20_dsqrt_rn_f64_mediumpath_v1,(.L_x_74 - $__internal_2_$__cuda_sm20_dsqrt_rn_f64_mediumpath_v1)
$__internal_2_$__cuda_sm20_dsqrt_rn_f64_mediumpath_v1:
[----:B------:R-:W-:Y:S01]  /*1390*/  ISETP.GE.U32.AND P0, PT, R10, -0x3400000, PT ;  /* 0xfcc000000a00780c */ /* 0x000fe20003f06070 */
[----:B------:R-:W-:Y:S01]  /*13a0*/  BSSY.RECONVERGENT B1, `(.L_x_47) ;  /* 0x0000024000017945 */ /* 0x000fe20003800200 */
[----:B------:R-:W-:-:S11]  /*13b0*/  IMAD.MOV.U32 R13, RZ, RZ, R21 ;  /* 0x000000ffff0d7224 */ /* 0x000fd600078e0015 */
[----:B------:R-:W-:Y:S05]  /*13c0*/  @!P0 BRA `(.L_x_48) ;  /* 0x0000000000208947 */ /* 0x000fea0003800000 */
[----:B------:R-:W-:-:S10]  /*13d0*/  DFMA.RM R12, R18, R12, R14 ;  /* 0x0000000c120c722b */ /* 0x000fd4000000400e */
[----:B------:R-:W-:-:S05]  /*13e0*/  IADD3 R8, P0, PT, R12, 0x1, RZ ;  /* 0x000000010c087810 */ /* 0x000fca0007f1e0ff */
[----:B------:R-:W-:-:S06]  /*13f0*/  IMAD.X R9, RZ, RZ, R13, P0 ;  /* 0x000000ffff097224 */ /* 0x000fcc00000e060d */
[----:B------:R-:W-:-:S08]  /*1400*/  DFMA.RP R2, -R12, R8, R2 ;  /* 0x000000080c02722b */ /* 0x000fd00000008102 */
[----:B------:R-:W-:-:S06]  /*1410*/  DSETP.GT.AND P0, PT, R2, RZ, PT ;  /* 0x000000ff0200722a */ /* 0x000fcc0003f04000 */
[----:B------:R-:W-:Y:S02]  /*1420*/  FSEL R8, R8, R12, P0 ;  /* 0x0000000c08087208 */ /* 0x000fe40000000000 */
[----:B------:R-:W-:Y:S01]  /*1430*/  FSEL R9, R9, R13, P0 ;  /* 0x0000000d09097208 */ /* 0x000fe20000000000 */
[----:B------:R-:W-:Y:S06]  /*1440*/  BRA `(.L_x_49) ;  /* 0x0000000000647947 */ /* 0x000fec0003800000 */
.L_x_48:
[----:B------:R-:W-:-:S14]  /*1450*/  DSETP.NE.AND P0, PT, R2, RZ, PT ;  /* 0x000000ff0200722a */ /* 0x000fdc0003f05000 */
[----:B------:R-:W-:Y:S05]  /*1460*/  @!P0 BRA `(.L_x_50) ;  /* 0x0000000000588947 */ /* 0x000fea0003800000 */
[----:B------:R-:W-:-:S13]  /*1470*/  ISETP.GE.AND P0, PT, R3, RZ, PT ;  /* 0x000000ff0300720c */ /* 0x000fda0003f06270 */
[----:B------:R-:W-:Y:S02]  /*1480*/  @!P0 IMAD.MOV.U32 R8, RZ, RZ, 0x0 ;  /* 0x00000000ff088424 */ /* 0x000fe400078e00ff */
[----:B------:R-:W-:Y:S01]  /*1490*/  @!P0 IMAD.MOV.U32 R9, RZ, RZ, -0x80000 ;  /* 0xfff80000ff098424 */ /* 0x000fe200078e00ff */
[----:B------:R-:W-:Y:S06]  /*14a0*/  @!P0 BRA `(.L_x_49) ;  /* 0x00000000004c8947 */ /* 0x000fec0003800000 */
[----:B------:R-:W-:-:S13]  /*14b0*/  ISETP.GT.AND P0, PT, R3, 0x7fefffff, PT ;  /* 0x7fefffff0300780c */ /* 0x000fda0003f04270 */
[----:B------:R-:W-:Y:S05]  /*14c0*/  @P0 BRA `(.L_x_50) ;  /* 0x0000000000400947 */ /* 0x000fea0003800000 */
[----:B------:R-:W-:Y:S01]  /*14d0*/  DMUL R2, R2, 8.11296384146066816958e+31 ;  /* 0x4690000002027828 */ /* 0x000fe20000000000 */
[----:B------:R-:W-:Y:S02]  /*14e0*/  IMAD.MOV.U32 R8, RZ, RZ, RZ ;  /* 0x000000ffff087224 */ /* 0x000fe400078e00ff */
[----:B------:R-:W-:Y:S02]  /*14f0*/  IMAD.MOV.U32 R12, RZ, RZ, 0x0 ;  /* 0x00000000ff0c7424 */ /* 0x000fe400078e00ff */
[----:B------:R-:W-:Y:S01]  /*1500*/  IMAD.MOV.U32 R13, RZ, RZ, 0x3fd80000 ;  /* 0x3fd80000ff0d7424 */ /* 0x000fe200078e00ff */
[----:B------:R-:W0:Y:S02]  /*1510*/  MUFU.RSQ64H R9, R3 ;  /* 0x0000000300097308 */ /* 0x000e240000001c00 */
[----:B0-----:R-:W-:-:S08]  /*1520*/  DMUL R10, R8, R8 ;  /* 0x00000008080a7228 */ /* 0x001fd00000000000 */
[----:B------:R-:W-:-:S08]  /*1530*/  DFMA R10, R2, -R10, 1 ;  /* 0x3ff00000020a742b */ /* 0x000fd0000000080a */
[----:B------:R-:W-:Y:S02]  /*1540*/  DFMA R12, R10, R12, 0.5 ;  /* 0x3fe000000a0c742b */ /* 0x000fe4000000000c */
[----:B------:R-:W-:-:S08]  /*1550*/  DMUL R10, R8, R10 ;  /* 0x0000000a080a7228 */ /* 0x000fd00000000000 */
[----:B------:R-:W-:-:S08]  /*1560*/  DFMA R10, R12, R10, R8 ;  /* 0x0000000a0c0a722b */ /* 0x000fd00000000008 */
[----:B------:R-:W-:Y:S02]  /*1570*/  DMUL R8, R2, R10 ;  /* 0x0000000a02087228 */ /* 0x000fe40000000000 */
[----:B------:R-:W-:-:S06]  /*1580*/  VIADD R11, R11, 0xfff00000 ;  /* 0xfff000000b0b7836 */ /* 0x000fcc0000000000 */
[----:B------:R-:W-:-:S08]  /*1590*/  DFMA R12, R8, -R8, R2 ;  /* 0x80000008080c722b */ /* 0x000fd00000000002 */
[----:B------:R-:W-:-:S10]  /*15a0*/  DFMA R8, R10, R12, R8 ;  /* 0x0000000c0a08722b */ /* 0x000fd40000000008 */
[----:B------:R-:W-:Y:S01]  /*15b0*/  VIADD R9, R9, 0xfcb00000 ;  /* 0xfcb0000009097836 */ /* 0x000fe20000000000 */
[----:B------:R-:W-:Y:S06]  /*15c0*/  BRA `(.L_x_49) ;  /* 0x0000000000047947 */ /* 0x000fec0003800000 */
.L_x_50:
[----:B------:R-:W-:-:S11]  /*15d0*/  DADD R8, R2, R2 ;  /* 0x0000000002087229 */ /* 0x000fd60000000002 */
.L_x_49:
[----:B------:R-:W-:Y:S05]  /*15e0*/  BSYNC.RECONVERGENT B1 ;  /* 0x0000000000017941 */ /* 0x000fea0003800200 */
.L_x_47:
[----:B------:R-:W-:Y:S02]  /*15f0*/  IMAD.MOV.U32 R2, RZ, RZ, R0 ;  /* 0x000000ffff027224 */ /* 0x000fe400078e0000 */
[----:B------:R-:W-:-:S04]  /*1600*/  IMAD.MOV.U32 R3, RZ, RZ, 0x0 ;  /* 0x00000000ff037424 */ /* 0x000fc800078e00ff */
[----:B------:R-:W-:Y:S05]  /*1610*/  RET.REL.NODEC R2 `(sobel) ;  /* 0xffffffe802787950 */ /* 0x000fea0003c3ffff */
.L_x_51:
        /* <DEDUP_REMOVED lines=14> */
.L_x_74:


//--------------------- .text.convolution         --------------------------
	.section	.text.convolution,"ax",@progbits
	.align	128
        .global         convolution
        .type           convolution,@function
        .size           convolution,(.L_x_83 - convolution)
        .other          convolution,@"STO_CUDA_ENTRY STV_DEFAULT"
convolution:
.text.convolution:
[----:B------:R-:W-:Y:S01]  /*0000*/  LDC R1, c[0x0][0x37c] ;  /* 0x0000df00ff017b82 */ /* 0x000fe20000000800 */
[----:B------:R-:W0:Y:S07]  /*0010*/  S2R R7, SR_TID.Y ;  /* 0x0000000000077919 */ /* 0x000e2e0000002200 */
[----:B------:R-:W1:Y:S01]  /*0020*/  S2UR UR4, SR_CTAID.Y ;  /* 0x00000000000479c3 */ /* 0x000e620000002600 */
[----:B------:R-:W2:Y:S01]  /*0030*/  LDCU.64 UR8, c[0x0][0x388] ;  /* 0x00007100ff0877ac */ /* 0x000ea20008000a00 */
[----:B------:R-:W3:Y:S06]  /*0040*/  S2R R2, SR_TID.X ;  /* 0x0000000000027919 */ /* 0x000eec0000002100 */
[----:B------:R-:W3:Y:S01]  /*0050*/  LDC R3, c[0x0][0x360] ;  /* 0x0000d800ff037b82 */ /* 0x000ee20000000800 */
[----:B------:R-:W1:Y:S07]  /*0060*/  LDCU UR5, c[0x0][0x364] ;  /* 0x00006c80ff0577ac */ /* 0x000e6e0008000800 */
[----:B------:R-:W3:Y:S01]  /*0070*/  S2UR UR6, SR_CTAID.X ;  /* 0x00000000000679c3 */ /* 0x000ee20000002500 */
[----:B-1----:R-:W-:-:S06]  /*0080*/  UIMAD UR4, UR4, UR5, URZ ;  /* 0x00000005040472a4 */ /* 0x002fcc000f8e02ff */
[----:B0-----:R-:W-:-:S05]  /*0090*/  VIADD R0, R7, UR4 ;  /* 0x0000000407007c36 */ /* 0x001fca0008000000 */
[----:B--2---:R-:W-:Y:S01]  /*00a0*/  ISETP.GE.AND P0, PT, R0, UR9, PT ;  /* 0x0000000900007c0c */ /* 0x004fe2000bf06270 */
[----:B---3--:R-:W-:-:S05]  /*00b0*/  IMAD R3, R3, UR6, R2 ;  /* 0x0000000603037c24 */ /* 0x008fca000f8e0202 */
[----:B------:R-:W-:-:S13]  /*00c0*/  ISETP.GE.OR P0, PT, R3, UR8, P0 ;  /* 0x0000000803007c0c */ /* 0x000fda0008706670 */
[----:B------:R-:W-:Y:S05]  /*00d0*/  @P0 EXIT ;  /* 0x000000000000094d */ /* 0x000fea0003800000 */
[----:B------:R-:W0:Y:S01]  /*00e0*/  LDCU.64 UR6, c[0x0][0x398] ;  /* 0x00007300ff0677ac */ /* 0x000e220008000a00 */
[----:B------:R-:W-:Y:S01]  /*00f0*/  LOP3.LUT P0, RZ, R2, R7, RZ, 0xfc, !PT ;  /* 0x0000000702ff7212 */ /* 0x000fe2000780fcff */
[----:B------:R-:W-:Y:S01]  /*0100*/  BSSY.RECONVERGENT B0, `(.L_x_52) ;  /* 0x0000070000007945 */ /* 0x000fe20003800200 */
[----:B0-----:R-:W-:Y:S02]  /*0110*/  IMAD.U32 R5, RZ, RZ, UR6 ;  /* 0x00000006ff057e24 */ /* 0x001fe4000f8e00ff */
[----:B------:R-:W-:Y:S01]  /*0120*/  IMAD.U32 R6, RZ, RZ, UR7 ;  /* 0x00000007ff067e24 */ /* 0x000fe2000f8e00ff */
[----:B------:R-:W0:Y:S04]  /*0130*/  LDCU.64 UR6, c[0x0][0x358] ;  /* 0x00006b00ff0677ac */ /* 0x000e280008000a00 */
[----:B------:R-:W-:-:S04]  /*0140*/  VIMNMX R29, PT, PT, R5, R6, PT ;  /* 0x00000006051d7248 */ /* 0x000fc80003fe0100 */
[----:B------:R-:W-:-:S13]  /*0150*/  ISETP.LT.OR P0, PT, R29, 0x1, P0 ;  /* 0x000000011d00780c */ /* 0x000fda0000701670 */
[----:B0-----:R-:W-:Y:S05]  /*0160*/  @P0 BRA `(.L_x_53) ;  /* 0x0000000400a40947 */ /* 0x001fea0003800000 */
[C---:B------:R-:W-:Y:S01]  /*0170*/  LOP3.LUT R28, R6.reuse, 0xf, RZ, 0xc0, !PT ;  /* 0x0000000f061c7812 */ /* 0x040fe200078ec0ff */
[----:B------:R-:W-:Y:S01]  /*0180*/  IMAD.MOV.U32 R24, RZ, RZ, RZ ;  /* 0x000000ffff187224 */ /* 0x000fe200078e00ff */
[C---:B------:R-:W-:Y:S02]  /*0190*/  LOP3.LUT R27, R6.reuse, 0x7, RZ, 0xc0, !PT ;  /* 0x00000007061b7812 */ /* 0x040fe400078ec0ff */
[----:B------:R-:W-:Y:S01]  /*01a0*/  LOP3.LUT R26, R6, 0x7ffffff0, RZ, 0xc0, !PT ;  /* 0x7ffffff0061a7812 */ /* 0x000fe200078ec0ff */
[----:B------:R-:W-:Y:S02]  /*01b0*/  VIADD R2, R28, 0xffffffff ;  /* 0xffffffff1c027836 */ /* 0x000fe40000000000 */
[----:B------:R-:W-:-:S03]  /*01c0*/  VIADD R4, R27, 0xffffffff ;  /* 0xffffffff1b047836 */ /* 0x000fc60000000000 */
[----:B------:R-:W-:Y:S02]  /*01d0*/  ISETP.GE.U32.AND P0, PT, R2, 0x7, PT ;  /* 0x000000070200780c */ /* 0x000fe40003f06070 */
[----:B------:R-:W-:Y:S01]  /*01e0*/  ISETP.GE.U32.AND P1, PT, R4, 0x3, PT ;  /* 0x000000030400780c */ /* 0x000fe20003f26070 */
[----:B------:R-:W-:Y:S01]  /*01f0*/  IMAD.MOV.U32 R4, RZ, RZ, RZ ;  /* 0x000000ffff047224 */ /* 0x000fe200078e00ff */
[----:B------:R-:W-:-:S11]  /*0200*/  LOP3.LUT R2, R6, 0x3, RZ, 0xc0, !PT ;  /* 0x0000000306027812 */ /* 0x000fd600078ec0ff */
.L_x_58:
[----:B0-----:R-:W0:Y:S01]  /*0210*/  S2R R6, SR_CgaCtaId ;  /* 0x0000000000067919 */ /* 0x001e220000008800 */
[----:B-1----:R-:W1:Y:S01]  /*0220*/  LDCU.64 UR8, c[0x0][0x398] ;  /* 0x00007300ff0877ac */ /* 0x002e620008000a00 */
[----:B------:R-:W-:Y:S01]  /*0230*/  MOV R5, 0x400 ;  /* 0x0000040000057802 */ /* 0x000fe20000000f00 */
[----:B------:R-:W-:-:S03]  /*0240*/  IMAD.MOV.U32 R18, RZ, RZ, RZ ;  /* 0x000000ffff127224 */ /* 0x000fc600078e00ff */
[----:B0-2-4-:R-:W-:Y:S01]  /*0250*/  LEA R25, R6, R5, 0x18 ;  /* 0x0000000506197211 */ /* 0x015fe200078ec0ff */
[----:B-1----:R-:W-:Y:S02]  /*0260*/  IMAD.U32 R6, RZ, RZ, UR9 ;  /* 0x00000009ff067e24 */ /* 0x002fe4000f8e00ff */
[----:B------:R-:W-:Y:S02]  /*0270*/  IMAD.U32 R5, RZ, RZ, UR8 ;  /* 0x00000008ff057e24 */ /* 0x000fe4000f8e00ff */
[----:B------:R-:W-:Y:S01]  /*0280*/  IMAD R25, R4, 0x80, R25 ;  /* 0x0000008004197824 */ /* 0x000fe200078e0219 */
[----:B------:R-:W-:Y:S01]  /*0290*/  ISETP.GE.U32.AND P3, PT, R6, 0x10, PT ;  /* 0x000000100600780c */ /* 0x000fe20003f66070 */
[----:B------:R-:W-:-:S05]  /*02a0*/  VIADD R4, R4, 0x1 ;  /* 0x0000000104047836 */ /* 0x000fca0000000000 */
[----:B------:R-:W-:-:S07]  /*02b0*/  ISETP.NE.AND P2, PT, R4, R5, PT ;  /* 0x000000050400720c */ /* 0x000fce0003f45270 */
[----:B------:R-:W-:Y:S06]  /*02c0*/  @!P3 BRA `(.L_x_54) ;  /* 0x000000000078b947 */ /* 0x000fec0003800000 */
[----:B------:R-:W-:-:S07]  /*02d0*/  IMAD.MOV.U32 R32, RZ, RZ, RZ ;  /* 0x000000ffff207224 */ /* 0x000fce00078e00ff */
.L_x_55:
[----:B0-----:R-:W0:Y:S02]  /*02e0*/  LDC.64 R30, c[0x0][0x390] ;  /* 0x0000e400ff1e7b82 */ /* 0x001e240000000a00 */
[----:B0-----:R-:W-:-:S04]  /*02f0*/  IADD3 R30, P3, PT, R24, R30, RZ ;  /* 0x0000001e181e7210 */ /* 0x001fc80007f7e0ff */
[----:B------:R-:W-:-:S05]  /*0300*/  LEA.HI.X.SX32 R31, R24, R31, 0x1, P3 ;  /* 0x0000001f181f7211 */ /* 0x000fca00018f0eff */
[----:B------:R-:W2:Y:S04]  /*0310*/  LDG.E.S8 R8, desc[UR6][R30.64] ;  /* 0x000000061e087981 */ /* 0x000ea8000c1e1300 */
[----:B------:R-:W2:Y:S04]  /*0320*/  LDG.E.S8 R9, desc[UR6][R30.64+0x1] ;  /* 0x000001061e097981 */ /* 0x000ea8000c1e1300 */
[----:B------:R-:W2:Y:S04]  /*0330*/  LDG.E.S8 R10, desc[UR6][R30.64+0x2] ;  /* 0x000002061e0a7981 */ /* 0x000ea8000c1e1300 */
[----:B------:R-:W2:Y:S04]  /*0340*/  LDG.E.S8 R11, desc[UR6][R30.64+0x3] ;  /* 0x000003061e0b7981 */ /* 0x000ea8000c1e1300 */
[----:B------:R-:W3:Y:S04]  /*0350*/  LDG.E.S8 R12, desc[UR6][R30.64+0x4] ;  /* 0x000004061e0c7981 */ /* 0x000ee8000c1e1300 */
[----:B------:R-:W3:Y:S04]  /*0360*/  LDG.E.S8 R13, desc[UR6][R30.64+0x5] ;  /* 0x000005061e0d7981 */ /* 0x000ee8000c1e1300 */
[----:B------:R-:W3:Y:S04]  /*0370*/  LDG.E.S8 R14, desc[UR6][R30.64+0x6] ;  /* 0x000006061e0e7981 */ /* 0x000ee8000c1e1300 */
[----:B------:R-:W3:Y:S04]  /*0380*/  LDG.E.S8 R15, desc[UR6][R30.64+0x7] ;  /* 0x000007061e0f7981 */ /* 0x000ee8000c1e1300 */
[----:B------:R-:W4:Y:S04]  /*0390*/  LDG.E.S8 R16, desc[UR6][R30.64+0x8] ;  /* 0x000008061e107981 */ /* 0x000f28000c1e1300 */
[----:B------:R-:W4:Y:S04]  /*03a0*/  LDG.E.S8 R17, desc[UR6][R30.64+0x9] ;  /* 0x000009061e117981 */ /* 0x000f28000c1e1300 */
[----:B------:R-:W4:Y:S04]  /*03b0*/  LDG.E.S8 R18, desc[UR6][R30.64+0xa] ;  /* 0x00000a061e127981 */ /* 0x000f28000c1e1300 */
[----:B------:R-:W4:Y:S04]  /*03c0*/  LDG.E.S8 R19, desc[UR6][R30.64+0xb] ;  /* 0x00000b061e137981 */ /* 0x000f28000c1e1300 */
[----:B------:R-:W5:Y:S04]  /*03d0*/  LDG.E.S8 R20, desc[UR6][R30.64+0xc] ;  /* 0x00000c061e147981 */ /* 0x000f68000c1e1300 */
[----:B------:R-:W5:Y:S04]  /*03e0*/  LDG.E.S8 R21, desc[UR6][R30.64+0xd] ;  /* 0x00000d061e157981 */ /* 0x000f68000c1e1300 */
[----:B------:R-:W5:Y:S04]  /*03f0*/  LDG.E.S8 R22, desc[UR6][R30.64+0xe] ;  /* 0x00000e061e167981 */ /* 0x000f68000c1e1300 */
[----:B------:R-:W5:Y:S01]  /*0400*/  LDG.E.S8 R23, desc[UR6][R30.64+0xf] ;  /* 0x00000f061e177981 */ /* 0x000f62000c1e1300 */
[----:B------:R-:W-:-:S02]  /*0410*/  IMAD R33, R32, 0x4, R25 ;  /* 0x0000000420217824 */ /* 0x000fc400078e0219 */
[----:B------:R-:W-:Y:S02]  /*0420*/  VIADD R32, R32, 0x10 ;  /* 0x0000001020207836 */ /* 0x000fe40000000000 */
[----:B------:R-:W-:-:S03]  /*0430*/  VIADD R24, R24, 0x10 ;  /* 0x0000001018187836 */ /* 0x000fc60000000000 */
[----:B------:R-:W-:Y:S01]  /*0440*/  ISETP.NE.AND P3, PT, R32, R26, PT ;  /* 0x0000001a2000720c */ /* 0x000fe20003f65270 */
[----:B--2---:R0:W-:Y:S04]  /*0450*/  STS.128 [R33], R8 ;  /* 0x0000000821007388 */ /* 0x0041e80000000c00 */
[----:B---3--:R0:W-:Y:S04]  /*0460*/  STS.128 [R33+0x10], R12 ;  /* 0x0000100c21007388 */ /* 0x0081e80000000c00 */
[----:B----4-:R0:W-:Y:S04]  /*0470*/  STS.128 [R33+0x20], R16 ;  /* 0x0000201021007388 */ /* 0x0101e80000000c00 */
[----:B-----5:R0:W-:Y:S01]  /*0480*/  STS.128 [R33+0x30], R20 ;  /* 0x0000301421007388 */ /* 0x0201e20000000c00 */
[----:B------:R-:W-:Y:S05]  /*0490*/  @P3 BRA `(.L_x_55) ;  /* 0xfffffffc00903947 */ /* 0x000fea000383ffff */
[----:B0-----:R-:W-:-:S07]  /*04a0*/  IMAD.MOV.U32 R18, RZ, RZ, R26 ;  /* 0x000000ffff127224 */ /* 0x001fce00078e001a */
.L_x_54:
[----:B------:R-:W-:-:S13]  /*04b0*/  ISETP.NE.AND P3, PT, R28, RZ, PT ;  /* 0x000000ff1c00720c */ /* 0x000fda0003f65270 */
[----:B------:R-:W-:Y:S05]  /*04c0*/  @!P3 BRA `(.L_x_56) ;  /* 0x0000000000c8b947 */ /* 0x000fea0003800000 */
[----:B------:R-:W-:Y:S01]  /*04d0*/  ISETP.NE.AND P3, PT, R27, RZ, PT ;  /* 0x000000ff1b00720c */ /* 0x000fe20003f65270 */
[----:B------:R-:W-:-:S12]  /*04e0*/  @!P0 BRA `(.L_x_57) ;  /* 0x0000000000408947 */ /* 0x000fd80003800000 */
[----:B------:R-:W0:Y:S02]  /*04f0*/  LDC.64 R16, c[0x0][0x390] ;  /* 0x0000e400ff107b82 */ /* 0x000e240000000a00 */
        /* <DEDUP_REMOVED lines=9> */
[----:B------:R-:W3:Y:S01]  /*0590*/  LDG.E.S8 R15, desc[UR6][R16.64+0x7] ;  /* 0x00000706100f7981 */ /* 0x000ee2000c1e1300 */
[C---:B------:R-:W-:Y:S01]  /*05a0*/  IMAD R19, R18.reuse, 0x4, R25 ;  /* 0x0000000412137824 */ /* 0x040fe200078e0219 */
[----:B------:R-:W-:Y:S01]  /*05b0*/  IADD3 R18, PT, PT, R18, 0x8, RZ ;  /* 0x0000000812127810 */ /* 0x000fe20007ffe0ff */
[----:B------:R-:W-:-:S03]  /*05c0*/  VIADD R24, R24, 0x8 ;  /* 0x0000000818187836 */ /* 0x000fc60000000000 */
[----:B--2---:R0:W-:Y:S04]  /*05d0*/  STS.128 [R19], R8 ;  /* 0x0000000813007388 */ /* 0x0041e80000000c00 */
[----:B---3--:R0:W-:Y:S02]  /*05e0*/  STS.128 [R19+0x10], R12 ;  /* 0x0000100c13007388 */ /* 0x0081e40000000c00 */
.L_x_57:
[----:B------:R-:W-:Y:S05]  /*05f0*/  @!P3 BRA `(.L_x_56) ;  /* 0x00000000007cb947 */ /* 0x000fea0003800000 */
[----:B0-----:R-:W0:Y:S02]  /*0600*/  @P1 LDC.64 R12, c[0x0][0x390] ;  /* 0x0000e400ff0c1b82 */ /* 0x001e240000000a00 */
[----:B0-----:R-:W-:-:S04]  /*0610*/  @P1 IADD3 R12, P3, PT, R24, R12, RZ ;  /* 0x0000000c180c1210 */ /* 0x001fc80007f7e0ff */
[----:B------:R-:W-:-:S05]  /*0620*/  @P1 LEA.HI.X.SX32 R13, R24, R13, 0x1, P3 ;  /* 0x0000000d180d1211 */ /* 0x000fca00018f0eff */
[----:B------:R-:W2:Y:S04]  /*0630*/  @P1 LDG.E.S8 R8, desc[UR6][R12.64] ;  /* 0x000000060c081981 */ /* 0x000ea8000c1e1300 */
[----:B------:R-:W2:Y:S04]  /*0640*/  @P1 LDG.E.S8 R9, desc[UR6][R12.64+0x1] ;  /* 0x000001060c091981 */ /* 0x000ea8000c1e1300 */
[----:B------:R-:W2:Y:S04]  /*0650*/  @P1 LDG.E.S8 R10, desc[UR6][R12.64+0x2] ;  /* 0x000002060c0a1981 */ /* 0x000ea8000c1e1300 */
[----:B------:R-:W2:Y:S01]  /*0660*/  @P1 LDG.E.S8 R11, desc[UR6][R12.64+0x3] ;  /* 0x000003060c0b1981 */ /* 0x000ea2000c1e1300 */
[----:B------:R-:W-:Y:S01]  /*0670*/  @P1 IMAD R15, R18, 0x4, R25 ;  /* 0x00000004120f1824 */ /* 0x000fe200078e0219 */
[----:B------:R-:W-:Y:S01]  /*0680*/  ISETP.NE.AND P3, PT, R2, RZ, PT ;  /* 0x000000ff0200720c */ /* 0x000fe20003f65270 */
[----:B------:R-:W-:-:S02]  /*0690*/  IMAD.MOV.U32 R14, RZ, RZ, R24 ;  /* 0x000000ffff0e7224 */ /* 0x000fc400078e0018 */
[----:B------:R-:W-:Y:S02]  /*06a0*/  @P1 VIADD R24, R24, 0x4 ;  /* 0x0000000418181836 */ /* 0x000fe40000000000 */
[----:B------:R-:W-:Y:S02]  /*06b0*/  @P1 VIADD R18, R18, 0x4 ;  /* 0x0000000412121836 */ /* 0x000fe40000000000 */
[----:B------:R-:W-:Y:S01]  /*06c0*/  @P1 IMAD.MOV.U32 R14, RZ, RZ, R24 ;  /* 0x000000ffff0e1224 */ /* 0x000fe200078e0018 */
[----:B--2---:R1:W-:Y:S05]  /*06d0*/  @P1 STS.128 [R15], R8 ;  /* 0x000000080f001388 */ /* 0x0043ea0000000c00 */
[----:B------:R-:W-:Y:S05]  /*06e0*/  @!P3 BRA `(.L_x_56) ;  /* 0x000000000040b947 */ /* 0x000fea0003800000 */
[----:B-1----:R-:W0:Y:S02]  /*06f0*/  LDC.64 R8, c[0x0][0x390] ;  /* 0x0000e400ff087b82 */ /* 0x002e240000000a00 */
[----:B0-----:R-:W-:-:S04]  /*0700*/  IADD3 R8, P3, PT, R14, R8, RZ ;  /* 0x000000080e087210 */ /* 0x001fc80007f7e0ff */
[----:B------:R-:W-:-:S05]  /*0710*/  LEA.HI.X.SX32 R9, R14, R9, 0x1, P3 ;  /* 0x000000090e097211 */ /* 0x000fca00018f0eff */
[----:B------:R-:W2:Y:S01]  /*0720*/  LDG.E.S8 R10, desc[UR6][R8.64] ;  /* 0x00000006080a7981 */ /* 0x000ea2000c1e1300 */
[----:B------:R-:W-:Y:S01]  /*0730*/  IMAD R25, R18, 0x4, R25 ;  /* 0x0000000412197824 */ /* 0x000fe200078e0219 */
[----:B------:R-:W-:Y:S01]  /*0740*/  ISETP.NE.AND P3, PT, R2, 0x1, PT ;  /* 0x000000010200780c */ /* 0x000fe20003f65270 */
[----:B------:R-:W-:-:S03]  /*0750*/  VIADD R24, R14, 0x1 ;  /* 0x000000010e187836 */ /* 0x000fc60000000000 */
[----:B--2---:R2:W-:Y:S09]  /*0760*/  STS [R25], R10 ;  /* 0x0000000a19007388 */ /* 0x0045f20000000800 */
[----:B------:R-:W-:Y:S05]  /*0770*/  @!P3 BRA `(.L_x_56) ;  /* 0x00000000001cb947 */ /* 0x000fea0003800000 */
[----:B------:R-:W-:Y:S01]  /*0780*/  ISETP.NE.AND P3, PT, R2, 0x2, PT ;  /* 0x000000020200780c */ /* 0x000fe20003f65270 */
[----:B--2---:R-:W2:-:S12]  /*0790*/  LDG.E.S8 R10, desc[UR6][R8.64+0x1] ;  /* 0x00000106080a7981 */ /* 0x004e98000c1e1300 */
[----:B------:R-:W3:Y:S01]  /*07a0*/  @P3 LDG.E.S8 R11, desc[UR6][R8.64+0x2] ;  /* 0x00000206080b3981 */ /* 0x000ee2000c1e1300 */
[C---:B------:R-:W-:Y:S02]  /*07b0*/  VIADD R24, R14.reuse, 0x2 ;  /* 0x000000020e187836 */ /* 0x040fe40000000000 */
[----:B------:R-:W-:Y:S01]  /*07c0*/  @P3 VIADD R24, R14, 0x3 ;  /* 0x000000030e183836 */ /* 0x000fe20000000000 */
[----:B--2---:R4:W-:Y:S04]  /*07d0*/  STS [R25+0x4], R10 ;  /* 0x0000040a19007388 */ /* 0x0049e80000000800 */
[----:B---3--:R4:W-:Y:S02]  /*07e0*/  @P3 STS [R25+0x8], R11 ;  /* 0x0000080b19003388 */ /* 0x0089e40000000800 */
.L_x_56:
[----:B------:R-:W-:Y:S05]  /*07f0*/  @P2 BRA `(.L_x_58) ;  /* 0xfffffff800842947 */ /* 0x000fea000383ffff */
.L_x_53:
[----:B------:R-:W-:Y:S05]  /*0800*/  BSYNC.RECONVERGENT B0 ;  /* 0x0000000000007941 */ /* 0x000fea0003800200 */
.L_x_52:
[----:B------:R-:W-:Y:S01]  /*0810*/  BAR.SYNC.DEFER_BLOCKING 0x0 ;  /* 0x0000000000007b1d */ /* 0x000fe20000010000 */
[----:B------:R-:W-:Y:S01]  /*0820*/  ISETP.GE.AND P0, PT, R29, 0x1, PT ;  /* 0x000000011d00780c */ /* 0x000fe20003f06270 */
[----:B------:R-:W-:Y:S02]  /*0830*/  IMAD.MOV.U32 R2, RZ, RZ, RZ ;  /* 0x000000ffff027224 */ /* 0x000fe400078e00ff */
[----:B------:R-:W-:-:S10]  /*0840*/  IMAD.MOV.U32 R4, RZ, RZ, RZ ;  /* 0x000000ffff047224 */ /* 0x000fd400078e00ff */
[----:B------:R-:W-:Y:S05]  /*0850*/  @!P0 BRA `(.L_x_59) ;  /* 0x0000001000408947 */ /* 0x000fea0003800000 */
[----:B0-----:R-:W0:Y:S01]  /*0860*/  LDC R12, c[0x0][0x388] ;  /* 0x0000e200ff0c7b82 */ /* 0x001e220000000800 */
[C---:B------:R-:W-:Y:S01]  /*0870*/  LEA.HI R2, R6.reuse, R6, RZ, 0x1 ;  /* 0x0000000606027211 */ /* 0x040fe200078f08ff */
[----:B------:R-:W-:Y:S01]  /*0880*/  IMAD.MOV.U32 R4, RZ, RZ, RZ ;  /* 0x000000ffff047224 */ /* 0x000fe200078e00ff */
[----:B-12-4-:R-:W-:Y:S02]  /*0890*/  LEA.HI R10, R5, R5, RZ, 0x1 ;  /* 0x00000005050a7211 */ /* 0x016fe400078f08ff */
[----:B------:R-:W-:Y:S01]  /*08a0*/  SHF.R.S32.HI R9, RZ, 0x1, R2 ;  /* 0x00000001ff097819 */ /* 0x000fe20000011402 */
[----:B------:R-:W-:Y:S01]  /*08b0*/  IMAD.MOV.U32 R2, RZ, RZ, RZ ;  /* 0x000000ffff027224 */ /* 0x000fe200078e00ff */
[----:B------:R-:W-:Y:S02]  /*08c0*/  LOP3.LUT R8, R6, 0x7ffffff8, RZ, 0xc0, !PT ;  /* 0x7ffffff806087812 */ /* 0x000fe400078ec0ff */
[--C-:B------:R-:W-:Y:S01]  /*08d0*/  IADD3 R31, PT, PT, R7, UR4, -R9.reuse ;  /* 0x00000004071f7c10 */ /* 0x100fe2000fffe809 */
[----:B------:R-:W-:Y:S01]  /*08e0*/  IMAD.IADD R9, R0, 0x1, -R9 ;  /* 0x0000000100097824 */ /* 0x000fe200078e0a09 */
[----:B------:R-:W-:-:S02]  /*08f0*/  SHF.R.S32.HI R10, RZ, 0x1, R10 ;  /* 0x00000001ff0a7819 */ /* 0x000fc4000001140a */
[----:B------:R-:W-:Y:S01]  /*0900*/  LOP3.LUT R5, R6, 0x7, RZ, 0xc0, !PT ;  /* 0x0000000706057812 */ /* 0x000fe200078ec0ff */
[C---:B------:R-:W-:Y:S01]  /*0910*/  VIADD R11, R31.reuse, 0x2 ;  /* 0x000000021f0b7836 */ /* 0x040fe20000000000 */
[----:B------:R-:W-:Y:S01]  /*0920*/  IADD3 R7, PT, PT, -R8, RZ, RZ ;  /* 0x000000ff08077210 */ /* 0x000fe20007ffe1ff */
[C---:B------:R-:W-:Y:S02]  /*0930*/  VIADD R13, R31.reuse, 0x3 ;  /* 0x000000031f0d7836 */ /* 0x040fe40000000000 */
[C---:B------:R-:W-:Y:S02]  /*0940*/  VIADD R15, R31.reuse, 0x4 ;  /* 0x000000041f0f7836 */ /* 0x040fe40000000000 */
[C---:B------:R-:W-:Y:S02]  /*0950*/  VIADD R17, R31.reuse, 0x5 ;  /* 0x000000051f117836 */ /* 0x040fe40000000000 */
[C---:B------:R-:W-:Y:S02]  /*0960*/  VIADD R19, R31.reuse, 0x6 ;  /* 0x000000061f137836 */ /* 0x040fe40000000000 */
[----:B0-----:R-:W-:-:S02]  /*0970*/  IMAD R29, R31, R12, R12 ;  /* 0x0000000c1f1d7224 */ /* 0x001fc400078e020c */
[----:B------:R-:W-:Y:S02]  /*0980*/  IMAD.MOV.U32 R6, RZ, RZ, RZ ;  /* 0x000000ffff067224 */ /* 0x000fe400078e00ff */
[----:B------:R-:W-:Y:S02]  /*0990*/  IMAD.IADD R8, R3, 0x1, -R10 ;  /* 0x0000000103087824 */ /* 0x000fe400078e0a0a */
[----:B------:R-:W-:-:S07]  /*09a0*/  VIADD R31, R31, 0x7 ;  /* 0x000000071f1f7836 */ /* 0x000fce0000000000 */
.L_x_68:
[----:B------:R-:W0:Y:S01]  /*09b0*/  LDCU UR4, c[0x0][0x39c] ;  /* 0x00007380ff0477ac */ /* 0x000e220008000800 */
[----:B------:R-:W-:Y:S02]  /*09c0*/  IMAD.MOV.U32 R35, RZ, RZ, RZ ;  /* 0x000000ffff237224 */ /* 0x000fe400078e00ff */
[----:B------:R-:W-:Y:S01]  /*09d0*/  IMAD.MOV.U32 R14, RZ, RZ, R9 ;  /* 0x000000ffff0e7224 */ /* 0x000fe200078e0009 */
[----:B------:R-:W1:Y:S01]  /*09e0*/  LDCU UR5, c[0x0][0x388] ;  /* 0x00007100ff0577ac */ /* 0x000e620008000800 */
[----:B0-----:R-:W-:Y:S01]  /*09f0*/  UISETP.GE.U32.AND UP0, UPT, UR4, 0x8, UPT ;  /* 0x000000080400788c */ /* 0x001fe2000bf06070 */
[----:B-1----:R-:W-:-:S05]  /*0a00*/  IMAD.U32 R33, RZ, RZ, UR5 ;  /* 0x00000005ff217e24 */ /* 0x002fca000f8e00ff */
[----:B------:R-:W-:-:S04]  /*0a10*/  ISETP.GE.AND P0, PT, R8, R33, PT ;  /* 0x000000210800720c */ /* 0x000fc80003f06270 */
[----:B------:R-:W-:Y:S01]  /*0a20*/  ISETP.GT.AND P0, PT, R8, -0x1, !P0 ;  /* 0xffffffff0800780c */ /* 0x000fe20004704270 */
[----:B------:R-:W-:-:S12]  /*0a30*/  BRA.U !UP0, `(.L_x_60) ;  /* 0x0000000508f47547 */ /* 0x000fd8000b800000 */
[----:B------:R-:W0:Y:S01]  /*0a40*/  S2R R21, SR_CgaCtaId ;  /* 0x0000000000157919 */ /* 0x000e220000008800 */
[----:B------:R-:W-:Y:S01]  /*0a50*/  MOV R10, 0x400 ;  /* 0x00000400000a7802 */ /* 0x000fe20000000f00 */
[----:B------:R-:W-:Y:S01]  /*0a60*/  BSSY.RECONVERGENT B0, `(.L_x_61) ;  /* 0x0000078000007945 */ /* 0x000fe20003800200 */
[-CC-:B------:R-:W-:Y:S01]  /*0a70*/  IMAD R30, R9, R33.reuse, R8.reuse ;  /* 0x00000021091e7224 */ /* 0x180fe200078e0208 */
[----:B------:R-:W-:Y:S01]  /*0a80*/  ULOP3.LUT UR4, UR4, 0x7ffffff8, URZ, 0xc0, !UPT ;  /* 0x7ffffff804047892 */ /* 0x000fe2000f8ec0ff */
[-CC-:B------:R-:W-:Y:S01]  /*0a90*/  IMAD R27, R11, R33.reuse, R8.reuse ;  /* 0x000000210b1b7224 */ /* 0x180fe200078e0208 */
[----:B------:R-:W1:Y:S01]  /*0aa0*/  LDCU UR5, c[0x0][0x38c] ;  /* 0x00007180ff0577ac */ /* 0x000e620008000800 */
[-CC-:B------:R-:W-:Y:S02]  /*0ab0*/  IMAD R26, R13, R33.reuse, R8.reuse ;  /* 0x000000210d1a7224 */ /* 0x180fe400078e0208 */
[-CC-:B------:R-:W-:Y:S01]  /*0ac0*/  IMAD R25, R15, R33.reuse, R8.reuse ;  /* 0x000000210f197224 */ /* 0x180fe200078e0208 */
[----:B------:R-:W2:Y:S01]  /*0ad0*/  LDCU UR8, c[0x0][0x388] ;  /* 0x00007100ff0877ac */ /* 0x000ea20008000800 */
[----:B------:R-:W-:-:S02]  /*0ae0*/  IMAD R24, R17, R33, R8 ;  /* 0x0000002111187224 */ /* 0x000fc400078e0208 */
[-CC-:B------:R-:W-:Y:S02]  /*0af0*/  IMAD R12, R31, R33.reuse, R8.reuse ;  /* 0x000000211f0c7224 */ /* 0x180fe400078e0208 */
[--C-:B------:R-:W-:Y:S02]  /*0b00*/  IMAD.IADD R28, R29, 0x1, R8.reuse ;  /* 0x000000011d1c7824 */ /* 0x100fe400078e0208 */
[----:B------:R-:W-:Y:S02]  /*0b10*/  IMAD.MOV.U32 R14, RZ, RZ, R7 ;  /* 0x000000ffff0e7224 */ /* 0x000fe400078e0007 */
[----:B------:R-:W-:Y:S01]  /*0b20*/  IMAD.MOV.U32 R16, RZ, RZ, R9 ;  /* 0x000000ffff107224 */ /* 0x000fe200078e0009 */
[----:B0-----:R-:W-:Y:S01]  /*0b30*/  LEA R21, R21, R10, 0x18 ;  /* 0x0000000a15157211 */ /* 0x001fe200078ec0ff */
[----:B------:R-:W-:-:S04]  /*0b40*/  IMAD R10, R19, R33, R8 ;  /* 0x00000021130a7224 */ /* 0x000fc800078e0208 */
[----:B------:R-:W-:-:S05]  /*0b50*/  IMAD R18, R6, 0x80, R21 ;  /* 0x0000008006127824 */ /* 0x000fca00078e0215 */
[----:B-12---:R-:W-:-:S07]  /*0b60*/  IADD3 R18, PT, PT, R18, 0x10, RZ ;  /* 0x0000001012127810 */ /* 0x006fce0007ffe0ff */
.L_x_62:
[C---:B------:R-:W-:Y:S01]  /*0b70*/  ISETP.GE.AND P1, PT, R16.reuse, UR5, PT ;  /* 0x0000000510007c0c */ /* 0x040fe2000bf26270 */
[----:B------:R-:W-:-:S03]  /*0b80*/  VIADD R20, R16, 0x1 ;  /* 0x0000000110147836 */ /* 0x000fc60000000000 */
[----:B------:R-:W-:Y:S02]  /*0b90*/  ISETP.GT.AND P1, PT, R16, -0x1, !P1 ;  /* 0xffffffff1000780c */ /* 0x000fe40004f24270 */
[----:B------:R-:W-:Y:S02]  /*0ba0*/  ISETP.GE.AND P2, PT, R20, UR5, PT ;  /* 0x0000000514007c0c */ /* 0x000fe4000bf46270 */
[----:B------:R-:W-:Y:S02]  /*0bb0*/  PLOP3.LUT P1, PT, P0, P1, PT, 0x80, 0x8 ;  /* 0x000000000008781c */ /* 0x000fe40000723070 */
[----:B------:R-:W-:-:S04]  /*0bc0*/  ISETP.GT.AND P2, PT, R16, -0x2, !P2 ;  /* 0xfffffffe1000780c */ /* 0x000fc80005744270 */
[----:B------:R-:W-:-:S07]  /*0bd0*/  PLOP3.LUT P2, PT, P0, P2, PT, 0x80, 0x8 ;  /* 0x000000000008781c */ /* 0x000fce0000745070 */
[----:B------:R-:W0:Y:S08]  /*0be0*/  @P1 LDC.64 R20, c[0x0][0x380] ;  /* 0x0000e000ff141b82 */ /* 0x000e300000000a00 */
[----:B------:R-:W1:Y:S01]  /*0bf0*/  @P2 LDC.64 R22, c[0x0][0x380] ;  /* 0x0000e000ff162b82 */ /* 0x000e620000000a00 */
[----:B0-----:R-:W-:-:S04]  /*0c00*/  @P1 IADD3 R32, P3, PT, R30, R20, RZ ;  /* 0x000000141e201210 */ /* 0x001fc80007f7e0ff */
[----:B------:R-:W-:Y:S02]  /*0c10*/  @P1 LEA.HI.X.SX32 R33, R30, R21, 0x1, P3 ;  /* 0x000000151e211211 */ /* 0x000fe400018f0eff */
[----:B-1----:R-:W-:-:S03]  /*0c20*/  @P2 IADD3 R22, P3, PT, R28, R22, RZ ;  /* 0x000000161c162210 */ /* 0x002fc60007f7e0ff */
[----:B------:R0:W2:Y:S01]  /*0c30*/  @P1 LDG.E.U8 R35, desc[UR6][R32.64] ;  /* 0x0000000620231981 */ /* 0x0000a2000c1e1100 */
[----:B------:R-:W-:-:S05]  /*0c40*/  @P2 LEA.HI.X.SX32 R23, R28, R23, 0x1, P3 ;  /* 0x000000171c172211 */ /* 0x000fca00018f0eff */
[----:B------:R1:W3:Y:S01]  /*0c50*/  @P2 LDG.E.U8 R37, desc[UR6][R22.64] ;  /* 0x0000000616252981 */ /* 0x0002e2000c1e1100 */
[C---:B------:R-:W-:Y:S02]  /*0c60*/  VIADD R20, R16.reuse, 0x2 ;  /* 0x0000000210147836 */ /* 0x040fe40000000000 */
[----:B------:R-:W-:Y:S01]  /*0c70*/  VIADD R34, R16, 0x3 ;  /* 0x0000000310227836 */ /* 0x000fe20000000000 */
[----:B0-----:R-:W0:Y:S02]  /*0c80*/  @P1 LDS R32, [R18+-0x10] ;  /* 0xfffff00012201984 */ /* 0x001e240000000800 */
[----:B------:R-:W-:-:S04]  /*0c90*/  ISETP.GE.AND P6, PT, R20, UR5, PT ;  /* 0x0000000514007c0c */ /* 0x000fc8000bfc6270 */
[----:B------:R-:W-:-:S04]  /*0ca0*/  ISETP.GT.AND P6, PT, R16, -0x3, !P6 ;  /* 0xfffffffd1000780c */ /* 0x000fc800077c4270 */
[----:B------:R-:W-:-:S13]  /*0cb0*/  PLOP3.LUT P6, PT, P0, P6, PT, 0x80, 0x8 ;  /* 0x000000000008781c */ /* 0x000fda00007cd070 */
[----:B------:R-:W4:Y:S02]  /*0cc0*/  @P6 LDC.64 R20, c[0x0][0x380] ;  /* 0x0000e000ff146b82 */ /* 0x000f240000000a00 */
[----:B----4-:R-:W-:-:S04]  /*0cd0*/  @P6 IADD3 R20, P3, PT, R27, R20, RZ ;  /* 0x000000141b146210 */ /* 0x010fc80007f7e0ff */
[----:B------:R-:W-:-:S05]  /*0ce0*/  @P6 LEA.HI.X.SX32 R21, R27, R21, 0x1, P3 ;  /* 0x000000151b156211 */ /* 0x000fca00018f0eff */
[----:B------:R4:W5:Y:S01]  /*0cf0*/  @P6 LDG.E.U8 R33, desc[UR6][R20.64] ;  /* 0x0000000614216981 */ /* 0x000962000c1e1100 */
[----:B------:R-:W-:Y:S01]  /*0d00*/  ISETP.GE.AND P5, PT, R34, UR5, PT ;  /* 0x0000000522007c0c */ /* 0x000fe2000bfa6270 */
[C---:B-1----:R-:W-:Y:S02]  /*0d10*/  VIADD R22, R16.reuse, 0x4 ;  /* 0x0000000410167836 */ /* 0x042fe40000000000 */
[----:B------:R-:W1:Y:S01]  /*0d20*/  @P2 LDS R34, [R18+-0xc] ;  /* 0xfffff40012222984 */ /* 0x000e620000000800 */
[----:B------:R-:W-:Y:S01]  /*0d30*/  ISETP.GT.AND P5, PT, R16, -0x4, !P5 ;  /* 0xfffffffc1000780c */ /* 0x000fe20006fa4270 */
[----:B0-----:R-:W-:Y:S01]  /*0d40*/  @P1 IMAD.IADD R4, R4, 0x1, R32 ;  /* 0x0000000104041824 */ /* 0x001fe200078e0220 */
[----:B------:R-:W-:Y:S02]  /*0d50*/  ISETP.GE.AND P4, PT, R22, UR5, PT ;  /* 0x0000000516007c0c */ /* 0x000fe4000bf86270 */
[----:B------:R-:W-:Y:S01]  /*0d60*/  PLOP3.LUT P5, PT, P0, P5, PT, 0x80, 0x8 ;  /* 0x000000000008781c */ /* 0x000fe200007ab070 */
[C---:B----4-:R-:W-:Y:S01]  /*0d70*/  VIADD R20, R16.reuse, 0x5 ;  /* 0x0000000510147836 */ /* 0x050fe20000000000 */
[----:B------:R-:W-:-:S04]  /*0d80*/  ISETP.GT.AND P4, PT, R16, -0x5, !P4 ;  /* 0xfffffffb1000780c */ /* 0x000fc80006784270 */
[----:B------:R-:W-:Y:S02]  /*0d90*/  PLOP3.LUT P4, PT, P0, P4, PT, 0x80, 0x8 ;  /* 0x000000000008781c */ /* 0x000fe40000789070 */
[----:B------:R-:W-:-:S04]  /*0da0*/  ISETP.GE.AND P3, PT, R20, UR5, PT ;  /* 0x0000000514007c0c */ /* 0x000fc8000bf66270 */
[----:B------:R-:W-:Y:S01]  /*0db0*/  ISETP.GT.AND P3, PT, R16, -0x6, !P3 ;  /* 0xfffffffa1000780c */ /* 0x000fe20005f64270 */
[----:B------:R-:W0:Y:S03]  /*0dc0*/  @P5 LDC.64 R22, c[0x0][0x380] ;  /* 0x0000e000ff165b82 */ /* 0x000e260000000a00 */
[----:B------:R-:W-:-:S05]  /*0dd0*/  PLOP3.LUT P3, PT, P0, P3, PT, 0x80, 0x8 ;  /* 0x000000000008781c */ /* 0x000fca0000767070 */
[----:B------:R-:W4:Y:S01]  /*0de0*/  @P4 LDC.64 R20, c[0x0][0x380] ;  /* 0x0000e000ff144b82 */ /* 0x000f220000000a00 */
[----:B-1----:R-:W-:Y:S02]  /*0df0*/  @P2 IMAD.IADD R4, R4, 0x1, R34 ;  /* 0x0000000104042824 */ /* 0x002fe400078e0222 */
[----:B--2---:R-:W-:-:S04]  /*0e00*/  @P1 IMAD R2, R32, R35, R2 ;  /* 0x0000002320021224 */ /* 0x004fc800078e0202 */
[----:B---3--:R-:W-:Y:S01]  /*0e10*/  @P2 IMAD R2, R37, R34, R2 ;  /* 0x0000002225022224 */ /* 0x008fe200078e0202 */
[----:B0-----:R-:W-:Y:S01]  /*0e20*/  @P5 IADD3 R34, P1, PT, R26, R22, RZ ;  /* 0x000000161a225210 */ /* 0x001fe20007f3e0ff */
[----:B------:R-:W-:-:S03]  /*0e30*/  VIADD R22, R16, 0x6 ;  /* 0x0000000610167836 */ /* 0x000fc60000000000 */
[----:B------:R-:W-:Y:S02]  /*0e40*/  @P5 LEA.HI.X.SX32 R35, R26, R23, 0x1, P1 ;  /* 0x000000171a235211 */ /* 0x000fe400008f0eff */
[----:B------:R-:W-:Y:S02]  /*0e50*/  ISETP.GE.AND P2, PT, R22, UR5, PT ;  /* 0x0000000516007c0c */ /* 0x000fe4000bf46270 */
[----:B------:R-:W0:Y:S02]  /*0e60*/  @P3 LDC.64 R22, c[0x0][0x380] ;  /* 0x0000e000ff163b82 */ /* 0x000e240000000a00 */
[----:B------:R-:W-:Y:S01]  /*0e70*/  ISETP.GT.AND P2, PT, R16, -0x7, !P2 ;  /* 0xfffffff91000780c */ /* 0x000fe20005744270 */
[----:B------:R-:W2:Y:S01]  /*0e80*/  @P5 LDG.E.U8 R35, desc[UR6][R34.64] ;  /* 0x0000000622235981 */ /* 0x000ea2000c1e1100 */
[----:B----4-:R-:W-:Y:S02]  /*0e90*/  @P4 IADD3 R36, P1, PT, R25, R20, RZ ;  /* 0x0000001419244210 */ /* 0x010fe40007f3e0ff */
[----:B------:R-:W-:-:S02]  /*0ea0*/  PLOP3.LUT P2, PT, P0, P2, PT, 0x80, 0x8 ;  /* 0x000000000008781c */ /* 0x000fc40000745070 */
[----:B------:R-:W-:Y:S02]  /*0eb0*/  @P4 LEA.HI.X.SX32 R37, R25, R21, 0x1, P1 ;  /* 0x0000001519254211 */ /* 0x000fe400008f0eff */
[----:B------:R-:W-:-:S04]  /*0ec0*/  P2R R32, PR, RZ, 0x20 ;  /* 0x00000020ff207803 */ /* 0x000fc80000000000 */
[----:B------:R-:W3:Y:S05]  /*0ed0*/  @P4 LDG.E.U8 R37, desc[UR6][R36.64] ;  /* 0x0000000624254981 */ /* 0x000eea000c1e1100 */
[----:B------:R-:W1:Y:S01]  /*0ee0*/  @P2 LDC.64 R20, c[0x0][0x380] ;  /* 0x0000e000ff142b82 */ /* 0x000e620000000a00 */
[----:B0-----:R-:W-:-:S04]  /*0ef0*/  @P3 IADD3 R22, P1, PT, R24, R22, RZ ;  /* 0x0000001618163210 */ /* 0x001fc80007f3e0ff */
[----:B------:R-:W-:-:S06]  /*0f00*/  @P3 LEA.HI.X.SX32 R23, R24, R23, 0x1, P1 ;  /* 0x0000001718173211 */ /* 0x000fcc00008f0eff */
[----:B------:R0:W4:Y:S01]  /*0f10*/  @P3 LDG.E.U8 R23, desc[UR6][R22.64] ;  /* 0x0000000616173981 */ /* 0x000122000c1e1100 */
[----:B-1----:R-:W-:-:S03]  /*0f20*/  @P2 IADD3 R20, P1, PT, R10, R20, RZ ;  /* 0x000000140a142210 */ /* 0x002fc60007f3e0ff */
[----:B0-----:R-:W5:Y:S01]  /*0f30*/  @P6 LDS R22, [R18+-0x8] ;  /* 0xfffff80012166984 */ /* 0x001f620000000800 */
[----:B------:R-:W-:-:S05]  /*0f40*/  @P2 LEA.HI.X.SX32 R21, R10, R21, 0x1, P1 ;  /* 0x000000150a152211 */ /* 0x000fca00008f0eff */
[----:B------:R0:W4:Y:S02]  /*0f50*/  @P2 LDG.E.U8 R34, desc[UR6][R20.64] ;  /* 0x0000000614222981 */ /* 0x000124000c1e1100 */
[----:B0-----:R-:W-:-:S05]  /*0f60*/  VIADD R20, R16, 0x7 ;  /* 0x0000000710147836 */ /* 0x001fca0000000000 */
[----:B------:R-:W-:-:S04]  /*0f70*/  ISETP.GE.AND P1, PT, R20, UR5, PT ;  /* 0x0000000514007c0c */ /* 0x000fc8000bf26270 */
[----:B------:R-:W-:-:S04]  /*0f80*/  ISETP.GT.AND P1, PT, R16, -0x8, !P1 ;  /* 0xfffffff81000780c */ /* 0x000fc80004f24270 */
[----:B------:R-:W-:Y:S01]  /*0f90*/  PLOP3.LUT P1, PT, P0, P1, PT, 0x80, 0x8 ;  /* 0x000000000008781c */ /* 0x000fe20000723070 */
[----:B-----5:R-:W-:-:S12]  /*0fa0*/  @P6 IMAD R2, R33, R22, R2 ;  /* 0x0000001621026224 */ /* 0x020fd800078e0202 */
[----:B------:R-:W0:Y:S02]  /*0fb0*/  @P1 LDC.64 R20, c[0x0][0x380] ;  /* 0x0000e000ff141b82 */ /* 0x000e240000000a00 */
[----:B0-----:R-:W-:-:S04]  /*0fc0*/  @P1 IADD3 R20, P5, PT, R12, R20, RZ ;  /* 0x000000140c141210 */ /* 0x001fc80007fbe0ff */
[----:B------:R-:W-:Y:S02]  /*0fd0*/  @P1 LEA.HI.X.SX32 R21, R12, R21, 0x1, P5 ;  /* 0x000000150c151211 */ /* 0x000fe400028f0eff */
[----:B------:R-:W-:-:S03]  /*0fe0*/  ISETP.NE.AND P5, PT, R32, RZ, PT ;  /* 0x000000ff2000720c */ /* 0x000fc60003fa5270 */
[----:B------:R-:W5:Y:S01]  /*0ff0*/  @P1 LDG.E.U8 R33, desc[UR6][R20.64] ;  /* 0x0000000614211981 */ /* 0x000f62000c1e1100 */
[----:B------:R-:W-:Y:S01]  /*1000*/  @P6 IMAD.IADD R4, R4, 0x1, R22 ;  /* 0x0000000104046824 */ /* 0x000fe200078e0216 */
[----:B------:R-:W-:Y:S01]  /*1010*/  IADD3 R16, PT, PT, R16, 0x8, RZ ;  /* 0x0000000810107810 */ /* 0x000fe20007ffe0ff */
[----:B------:R-:W-:-:S07]  /*1020*/  VIADD R14, R14, 0x8 ;  /* 0x000000080e0e7836 */ /* 0x000fce0000000000 */
[----:B------:R-:W0:Y:S02]  /*1030*/  @P5 LDS R22, [R18+-0x4] ;  /* 0xfffffc0012165984 */ /* 0x000e240000000800 */
[----:B0-----:R-:W-:Y:S02]  /*1040*/  @P5 IMAD.IADD R4, R4, 0x1, R22 ;  /* 0x0000000104045824 */ /* 0x001fe400078e0216 */
[----:B--2---:R-:W-:Y:S02]  /*1050*/  @P5 IMAD R2, R35, R22, R2 ;  /* 0x0000001623025224 */ /* 0x004fe400078e0202 */
[----:B------:R-:W3:Y:S04]  /*1060*/  @P4 LDS R35, [R18] ;  /* 0x0000000012234984 */ /* 0x000ee80000000800 */
[----:B------:R-:W4:Y:S01]  /*1070*/  @P3 LDS R22, [R18+0x4] ;  /* 0x0000040012163984 */ /* 0x000f220000000800 */
[----:B---3--:R-:W-:-:S02]  /*1080*/  @P4 IMAD R2, R35, R37, R2 ;  /* 0x0000002523024224 */ /* 0x008fc400078e0202 */
[----:B------:R-:W-:Y:S01]  /*1090*/  @P4 IMAD.IADD R4, R4, 0x1, R35 ;  /* 0x0000000104044824 */ /* 0x000fe200078e0223 */
[----:B------:R-:W-:Y:S01]  /*10a0*/  @P1 LDS R37, [R18+0xc] ;  /* 0x00000c0012251984 */ /* 0x000fe20000000800 */
[----:B----4-:R-:W-:Y:S02]  /*10b0*/  @P3 IMAD R2, R23, R22, R2 ;  /* 0x0000001617023224 */ /* 0x010fe400078e0202 */
[----:B------:R-:W-:Y:S01]  /*10c0*/  @P3 IMAD.IADD R4, R4, 0x1, R22 ;  /* 0x0000000104043824 */ /* 0x000fe200078e0216 */
[----:B------:R0:W1:Y:S02]  /*10d0*/  @P2 LDS R35, [R18+0x8] ;  /* 0x0000080012232984 */ /* 0x0000640000000800 */
[----:B0-----:R-:W-:Y:S02]  /*10e0*/  VIADD R18, R18, 0x20 ;  /* 0x0000002012127836 */ /* 0x001fe40000000000 */
[----:B-1----:R-:W-:Y:S02]  /*10f0*/  @P2 IMAD.IADD R4, R4, 0x1, R35 ;  /* 0x0000000104042824 */ /* 0x002fe400078e0223 */
[----:B------:R-:W-:-:S02]  /*1100*/  @P2 IMAD R2, R34, R35, R2 ;  /* 0x0000002322022224 */ /* 0x000fc400078e0202 */
[----:B------:R-:W-:Y:S02]  /*1110*/  @P1 IMAD.IADD R4, R4, 0x1, R37 ;  /* 0x0000000104041824 */ /* 0x000fe400078e0225 */
[----:B-----5:R-:W-:Y:S01]  /*1120*/  @P1 IMAD R2, R33, R37, R2 ;  /* 0x0000002521021224 */ /* 0x020fe200078e0202 */
[----:B------:R-:W-:Y:S01]  /*1130*/  ISETP.NE.AND P1, PT, R14, RZ, PT ;  /* 0x000000ff0e00720c */ /* 0x000fe20003f25270 */
[----:B------:R-:W-:-:S04]  /*1140*/  IMAD.U32 R33, RZ, RZ, UR8 ;  /* 0x00000008ff217e24 */ /* 0x000fc8000f8e00ff */
[C---:B------:R-:W-:Y:S02]  /*1150*/  IMAD R30, R33.reuse, 0x8, R30 ;  /* 0x00000008211e7824 */ /* 0x040fe400078e021e */
[C---:B------:R-:W-:Y:S02]  /*1160*/  IMAD R28, R33.reuse, 0x8, R28 ;  /* 0x00000008211c7824 */ /* 0x040fe400078e021c */
[C---:B------:R-:W-:Y:S02]  /*1170*/  IMAD R27, R33.reuse, 0x8, R27 ;  /* 0x00000008211b7824 */ /* 0x040fe400078e021b */
[C---:B------:R-:W-:Y:S02]  /*1180*/  IMAD R26, R33.reuse, 0x8, R26 ;  /* 0x00000008211a7824 */ /* 0x040fe400078e021a */
[C---:B------:R-:W-:Y:S02]  /*1190*/  IMAD R25, R33.reuse, 0x8, R25 ;  /* 0x0000000821197824 */ /* 0x040fe400078e0219 */
[----:B------:R-:W-:-:S02]  /*11a0*/  IMAD R24, R33, 0x8, R24 ;  /* 0x0000000821187824 */ /* 0x000fc400078e0218 */
[C---:B------:R-:W-:Y:S02]  /*11b0*/  IMAD R10, R33.reuse, 0x8, R10 ;  /* 0x00000008210a7824 */ /* 0x040fe400078e020a */
[----:B------:R-:W-:Y:S01]  /*11c0*/  IMAD R12, R33, 0x8, R12 ;  /* 0x00000008210c7824 */ /* 0x000fe200078e020c */
[----:B------:R-:W-:Y:S06]  /*11d0*/  @P1 BRA `(.L_x_62) ;  /* 0xfffffff800641947 */ /* 0x000fec000383ffff */
[----:B------:R-:W-:Y:S05]  /*11e0*/  BSYNC.RECONVERGENT B0 ;  /* 0x0000000000007941 */ /* 0x000fea0003800200 */
.L_x_61:
[----:B------:R-:W-:Y:S02]  /*11f0*/  IMAD.MOV.U32 R14, RZ, RZ, R16 ;  /* 0x000000ffff0e7224 */ /* 0x000fe400078e0010 */
[----:B------:R-:W-:-:S07]  /*1200*/  IMAD.U32 R35, RZ, RZ, UR4 ;  /* 0x00000004ff237e24 */ /* 0x000fce000f8e00ff */
.L_x_60:
[----:B------:R-:W-:Y:S01]  /*1210*/  ISETP.NE.AND P1, PT, R5, RZ, PT ;  /* 0x000000ff0500720c */ /* 0x000fe20003f25270 */
[----:B------:R-:W-:-:S12]  /*1220*/  BSSY.RECONVERGENT B0, `(.L_x_63) ;  /* 0x000006e000007945 */ /* 0x000fd80003800200 */
[----:B------:R-:W-:Y:S05]  /*1230*/  @!P1 BRA `(.L_x_64) ;  /* 0x0000000400b09947 */ /* 0x000fea0003800000 */
[----:B------:R-:W0:Y:S01]  /*1240*/  S2UR UR5, SR_CgaCtaId ;  /* 0x00000000000579c3 */ /* 0x000e220000008800 */
[----:B------:R-:W-:Y:S01]  /*1250*/  VIADD R10, R5, 0xffffffff ;  /* 0xffffffff050a7836 */ /* 0x000fe20000000000 */
[----:B------:R-:W-:Y:S01]  /*1260*/  UMOV UR4, 0x400 ;  /* 0x0000040000047882 */ /* 0x000fe20000000000 */
[----:B------:R-:W-:Y:S03]  /*1270*/  BSSY.RECONVERGENT B1, `(.L_x_65) ;  /* 0x000003a000017945 */ /* 0x000fe60003800200 */
[----:B------:R-:W-:Y:S02]  /*1280*/  ISETP.GE.U32.AND P1, PT, R10, 0x3, PT ;  /* 0x000000030a00780c */ /* 0x000fe40003f26070 */
[----:B------:R-:W1:Y:S01]  /*1290*/  LDC R12, c[0x0][0x39c] ;  /* 0x0000e700ff0c7b82 */ /* 0x000e620000000800 */
[----:B0-----:R-:W-:-:S06]  /*12a0*/  ULEA UR4, UR5, UR4, 0x18 ;  /* 0x0000000405047291 */ /* 0x001fcc000f8ec0ff */
[----:B------:R-:W-:Y:S02]  /*12b0*/  LEA R10, R6, UR4, 0x7 ;  /* 0x00000004060a7c11 */ /* 0x000fe4000f8e38ff */
[----:B-1----:R-:W-:Y:S02]  /*12c0*/  LOP3.LUT P5, R16, R12, 0x3, RZ, 0xc0, !PT ;  /* 0x000000030c107812 */ /* 0x002fe400078ac0ff */
[----:B------:R-:W-:Y:S11]  /*12d0*/  @!P1 BRA `(.L_x_66) ;  /* 0x0000000000cc9947 */ /* 0x000ff60003800000 */
[----:B------:R-:W0:Y:S01]  /*12e0*/  LDCU UR4, c[0x0][0x38c] ;  /* 0x00007180ff0477ac */ /* 0x000e220008000800 */
[C---:B------:R-:W-:Y:S01]  /*12f0*/  VIADD R28, R14.reuse, 0x1 ;  /* 0x000000010e1c7836 */ /* 0x040fe20000000000 */
[C---:B------:R-:W-:Y:S01]  /*1300*/  IADD3 R30, PT, PT, R14.reuse, 0x2, RZ ;  /* 0x000000020e1e7810 */ /* 0x040fe20007ffe0ff */
[C---:B------:R-:W-:Y:S01]  /*1310*/  VIADD R18, R14.reuse, 0x3 ;  /* 0x000000030e127836 */ /* 0x040fe20000000000 */
[----:B0-----:R-:W-:Y:S02]  /*1320*/  ISETP.GE.AND P1, PT, R14, UR4, PT ;  /* 0x000000040e007c0c */ /* 0x001fe4000bf26270 */
[----:B------:R-:W-:Y:S02]  /*1330*/  ISETP.GE.AND P2, PT, R28, UR4, PT ;  /* 0x000000041c007c0c */ /* 0x000fe4000bf46270 */
[C---:B------:R-:W-:Y:S02]  /*1340*/  ISETP.GT.AND P1, PT, R14.reuse, -0x1, !P1 ;  /* 0xffffffff0e00780c */ /* 0x040fe40004f24270 */
[----:B------:R-:W-:-:S02]  /*1350*/  ISETP.GT.AND P2, PT, R14, -0x2, !P2 ;  /* 0xfffffffe0e00780c */ /* 0x000fc40005744270 */
[----:B------:R-:W-:Y:S02]  /*1360*/  PLOP3.LUT P1, PT, P0, P1, PT, 0x80, 0x8 ;  /* 0x000000000008781c */ /* 0x000fe40000723070 */
[----:B------:R-:W-:Y:S02]  /*1370*/  ISETP.GE.AND P3, PT, R30, UR4, PT ;  /* 0x000000041e007c0c */ /* 0x000fe4000bf66270 */
[----:B------:R-:W-:Y:S02]  /*1380*/  PLOP3.LUT P2, PT, P0, P2, PT, 0x80, 0x8 ;  /* 0x000000000008781c */ /* 0x000fe40000745070 */
[----:B------:R-:W-:Y:S02]  /*1390*/  ISETP.GT.AND P3, PT, R14, -0x3, !P3 ;  /* 0xfffffffd0e00780c */ /* 0x000fe40005f64270 */
[----:B------:R-:W-:Y:S02]  /*13a0*/  ISETP.GE.AND P4, PT, R18, UR4, PT ;  /* 0x0000000412007c0c */ /* 0x000fe4000bf86270 */
[----:B------:R-:W-:-:S02]  /*13b0*/  PLOP3.LUT P3, PT, P0, P3, PT, 0x80, 0x8 ;  /* 0x000000000008781c */ /* 0x000fc40000767070 */
[C---:B------:R-:W-:Y:S01]  /*13c0*/  ISETP.GT.AND P4, PT, R14.reuse, -0x4, !P4 ;  /* 0xfffffffc0e00780c */ /* 0x040fe20006784270 */
[----:B------:R-:W0:Y:S01]  /*13d0*/  @P1 LDC.64 R20, c[0x0][0x380] ;  /* 0x0000e000ff141b82 */ /* 0x000e220000000a00 */
[-CC-:B------:R-:W-:Y:S02]  /*13e0*/  @P1 IMAD R32, R14, R33.reuse, R8.reuse ;  /* 0x000000210e201224 */ /* 0x180fe400078e0208 */
[----:B------:R-:W-:Y:S01]  /*13f0*/  PLOP3.LUT P4, PT, P0, P4, PT, 0x80, 0x8 ;  /* 0x000000000008781c */ /* 0x000fe20000789070 */
[----:B------:R-:W-:-:S04]  /*1400*/  @P2 IMAD R28, R28, R33, R8 ;  /* 0x000000211c1c2224 */ /* 0x000fc800078e0208 */
[----:B------:R-:W1:Y:S02]  /*1410*/  @P2 LDC.64 R22, c[0x0][0x380] ;  /* 0x0000e000ff162b82 */ /* 0x000e640000000a00 */
[----:B------:R-:W-:-:S06]  /*1420*/  @P3 IMAD R30, R30, R33, R8 ;  /* 0x000000211e1e3224 */ /* 0x000fcc00078e0208 */
[----:B------:R-:W2:Y:S01]  /*1430*/  @P3 LDC.64 R24, c[0x0][0x380] ;  /* 0x0000e000ff183b82 */ /* 0x000ea20000000a00 */
[----:B------:R-:W-:-:S07]  /*1440*/  @P4 IMAD R18, R18, R33, R8 ;  /* 0x0000002112124224 */ /* 0x000fce00078e0208 */
[----:B------:R-:W3:Y:S01]  /*1450*/  @P4 LDC.64 R26, c[0x0][0x380] ;  /* 0x0000e000ff1a4b82 */ /* 0x000ee20000000a00 */
[----:B0-----:R-:W-:-:S04]  /*1460*/  @P1 IADD3 R20, P6, PT, R32, R20, RZ ;  /* 0x0000001420141210 */ /* 0x001fc80007fde0ff */
[----:B------:R-:W-:Y:S02]  /*1470*/  @P1 LEA.HI.X.SX32 R21, R32, R21, 0x1, P6 ;  /* 0x0000001520151211 */ /* 0x000fe400030f0eff */
[----:B-1----:R-:W-:-:S04]  /*1480*/  @P2 IADD3 R22, P6, PT, R28, R22, RZ ;  /* 0x000000161c162210 */ /* 0x002fc80007fde0ff */
[----:B------:R0:W4:Y:S01]  /*1490*/  @P1 LDG.E.U8 R21, desc[UR6][R20.64] ;  /* 0x0000000614151981 */ /* 0x000122000c1e1100 */
[----:B------:R-:W-:Y:S02]  /*14a0*/  @P2 LEA.HI.X.SX32 R23, R28, R23, 0x1, P6 ;  /* 0x000000171c172211 */ /* 0x000fe400030f0eff */
[----:B--2---:R-:W-:-:S04]  /*14b0*/  @P3 IADD3 R24, P6, PT, R30, R24, RZ ;  /* 0x000000181e183210 */ /* 0x004fc80007fde0ff */
[----:B------:R-:W2:Y:S01]  /*14c0*/  @P2 LDG.E.U8 R23, desc[UR6][R22.64] ;  /* 0x0000000616172981 */ /* 0x000ea2000c1e1100 */
[----:B------:R-:W-:Y:S02]  /*14d0*/  @P3 LEA.HI.X.SX32 R25, R30, R25, 0x1, P6 ;  /* 0x000000191e193211 */ /* 0x000fe400030f0eff */
[----:B---3--:R-:W-:-:S04]  /*14e0*/  @P4 IADD3 R26, P6, PT, R18, R26, RZ ;  /* 0x0000001a121a4210 */ /* 0x008fc80007fde0ff */
[----:B------:R-:W3:Y:S01]  /*14f0*/  @P3 LDG.E.U8 R25, desc[UR6][R24.64] ;  /* 0x0000000618193981 */ /* 0x000ee2000c1e1100 */
[----:B------:R-:W-:-:S06]  /*1500*/  @P4 LEA.HI.X.SX32 R27, R18, R27, 0x1, P6 ;  /* 0x0000001b121b4211 */ /* 0x000fcc00030f0eff */
[----:B------:R-:W5:Y:S01]  /*1510*/  @P4 LDG.E.U8 R27, desc[UR6][R26.64] ;  /* 0x000000061a1b4981 */ /* 0x000f62000c1e1100 */
[----:B------:R-:W-:-:S05]  /*1520*/  IMAD R28, R35, 0x4, R10 ;  /* 0x00000004231c7824 */ /* 0x000fca00078e020a */
[----:B------:R-:W1:Y:S04]  /*1530*/  @P1 LDS R37, [R28] ;  /* 0x000000001c251984 */ /* 0x000e680000000800 */
[----:B------:R-:W1:Y:S04]  /*1540*/  @P2 LDS R30, [R28+0x4] ;  /* 0x000004001c1e2984 */ /* 0x000e680000000800 */
[----:B------:R-:W1:Y:S04]  /*1550*/  @P3 LDS R18, [R28+0x8] ;  /* 0x000008001c123984 */ /* 0x000e680000000800 */
[----:B0-----:R-:W0:Y:S01]  /*1560*/  @P4 LDS R20, [R28+0xc] ;  /* 0x00000c001c144984 */ /* 0x001e220000000800 */
[----:B------:R-:W-:-:S02]  /*1570*/  VIADD R35, R35, 0x4 ;  /* 0x0000000423237836 */ /* 0x000fc40000000000 */
[----:B------:R-:W-:Y:S02]  /*1580*/  VIADD R14, R14, 0x4 ;  /* 0x000000040e0e7836 */ /* 0x000fe40000000000 */
[----:B-1----:R-:W-:-:S04]  /*1590*/  @P1 IMAD.IADD R4, R4, 0x1, R37 ;  /* 0x0000000104041824 */ /* 0x002fc800078e0225 */
[----:B------:R-:W-:-:S04]  /*15a0*/  @P2 IMAD.IADD R4, R4, 0x1, R30 ;  /* 0x0000000104042824 */ /* 0x000fc800078e021e */
[----:B------:R-:W-:-:S04]  /*15b0*/  @P3 IMAD.IADD R4, R4, 0x1, R18 ;  /* 0x0000000104043824 */ /* 0x000fc800078e0212 */
[----:B0-----:R-:W-:Y:S02]  /*15c0*/  @P4 IMAD.IADD R4, R4, 0x1, R20 ;  /* 0x0000000104044824 */ /* 0x001fe400078e0214 */
[----:B----4-:R-:W-:-:S04]  /*15d0*/  @P1 IMAD R2, R37, R21, R2 ;  /* 0x0000001525021224 */ /* 0x010fc800078e0202 */
[----:B--2---:R-:W-:-:S04]  /*15e0*/  @P2 IMAD R2, R23, R30, R2 ;  /* 0x0000001e17022224 */ /* 0x004fc800078e0202 */
[----:B---3--:R-:W-:-:S04]  /*15f0*/  @P3 IMAD R2, R18, R25, R2 ;  /* 0x0000001912023224 */ /* 0x008fc800078e0202 */
[----:B-----5:R-:W-:-:S07]  /*1600*/  @P4 IMAD R2, R27, R20, R2 ;  /* 0x000000141b024224 */ /* 0x020fce00078e0202 */
.L_x_66:
[----:B------:R-:W-:Y:S05]  /*1610*/  BSYNC.RECONVERGENT B1 ;  /* 0x0000000000017941 */ /* 0x000fea0003800200 */
.L_x_65:
[----:B------:R-:W-:Y:S05]  /*1620*/  @!P5 BRA `(.L_x_64) ;  /* 0x0000000000b4d947 */ /* 0x000fea0003800000 */
[----:B------:R-:W-:Y:S01]  /*1630*/  ISETP.NE.AND P1, PT, R16, 0x1, PT ;  /* 0x000000011000780c */ /* 0x000fe20003f25270 */
[----:B------:R-:W0:-:S12]  /*1640*/  LDCU UR5, c[0x0][0x38c] ;  /* 0x00007180ff0577ac */ /* 0x000e180008000800 */
[----:B------:R-:W-:Y:S05]  /*1650*/  @!P1 BRA `(.L_x_67) ;  /* 0x00000000006c9947 */ /* 0x000fea0003800000 */
[----:B------:R-:W1:Y:S01]  /*1660*/  LDCU UR4, c[0x0][0x38c] ;  /* 0x00007180ff0477ac */ /* 0x000e620008000800 */
[C---:B------:R-:W-:Y:S01]  /*1670*/  VIADD R16, R14.reuse, 0x1 ;  /* 0x000000010e107836 */ /* 0x040fe20000000000 */
[----:B-1----:R-:W-:-:S04]  /*1680*/  ISETP.GE.AND P2, PT, R14, UR4, PT ;  /* 0x000000040e007c0c */ /* 0x002fc8000bf46270 */
[----:B------:R-:W-:Y:S02]  /*1690*/  ISETP.GE.AND P1, PT, R16, UR4, PT ;  /* 0x0000000410007c0c */ /* 0x000fe4000bf26270 */
[C---:B------:R-:W-:Y:S02]  /*16a0*/  ISETP.GT.AND P2, PT, R14.reuse, -0x1, !P2 ;  /* 0xffffffff0e00780c */ /* 0x040fe40005744270 */
[----:B------:R-:W-:Y:S02]  /*16b0*/  ISETP.GT.AND P1, PT, R14, -0x2, !P1 ;  /* 0xfffffffe0e00780c */ /* 0x000fe40004f24270 */
[----:B------:R-:W-:Y:S02]  /*16c0*/  PLOP3.LUT P2, PT, P0, P2, PT, 0x80, 0x8 ;  /* 0x000000000008781c */ /* 0x000fe40000745070 */
[----:B------:R-:W-:-:S11]  /*16d0*/  PLOP3.LUT P1, PT, P0, P1, PT, 0x80, 0x8 ;  /* 0x000000000008781c */ /* 0x000fd60000723070 */
[----:B------:R-:W1:Y:S01]  /*16e0*/  @P2 LDC.64 R20, c[0x0][0x380] ;  /* 0x0000e000ff142b82 */ /* 0x000e620000000a00 */
[-CC-:B------:R-:W-:Y:S02]  /*16f0*/  @P2 IMAD R18, R14, R33.reuse, R8.reuse ;  /* 0x000000210e122224 */ /* 0x180fe400078e0208 */
[----:B------:R-:W-:-:S05]  /*1700*/  @P1 IMAD R16, R16, R33, R8 ;  /* 0x0000002110101224 */ /* 0x000fca00078e0208 */
[----:B------:R-:W2:Y:S01]  /*1710*/  @P1 LDC.64 R22, c[0x0][0x380] ;  /* 0x0000e000ff161b82 */ /* 0x000ea20000000a00 */
[----:B-1----:R-:W-:-:S04]  /*1720*/  @P2 IADD3 R20, P4, PT, R18, R20, RZ ;  /* 0x0000001412142210 */ /* 0x002fc80007f9e0ff */
[----:B------:R-:W-:Y:S02]  /*1730*/  @P2 LEA.HI.X.SX32 R21, R18, R21, 0x1, P4 ;  /* 0x0000001512152211 */ /* 0x000fe400020f0eff */
[----:B--2---:R-:W-:-:S03]  /*1740*/  @P1 IADD3 R22, P3, PT, R16, R22, RZ ;  /* 0x0000001610161210 */ /* 0x004fc60007f7e0ff */
[----:B------:R-:W2:Y:S01]  /*1750*/  @P2 LDG.E.U8 R20, desc[UR6][R20.64] ;  /* 0x0000000614142981 */ /* 0x000ea2000c1e1100 */
[----:B------:R-:W-:-:S06]  /*1760*/  @P1 LEA.HI.X.SX32 R23, R16, R23, 0x1, P3 ;  /* 0x0000001710171211 */ /* 0x000fcc00018f0eff */
[----:B------:R-:W3:Y:S01]  /*1770*/  @P1 LDG.E.U8 R23, desc[UR6][R22.64] ;  /* 0x0000000616171981 */ /* 0x000ee2000c1e1100 */
[----:B------:R-:W-:-:S05]  /*1780*/  IMAD R16, R35, 0x4, R10 ;  /* 0x0000000423107824 */ /* 0x000fca00078e020a */
[----:B------:R-:W1:Y:S04]  /*1790*/  @P2 LDS R25, [R16] ;  /* 0x0000000010192984 */ /* 0x000e680000000800 */
[----:B------:R-:W4:Y:S01]  /*17a0*/  @P1 LDS R27, [R16+0x4] ;  /* 0x00000400101b1984 */ /* 0x000f220000000800 */
[----:B------:R-:W-:Y:S02]  /*17b0*/  VIADD R35, R35, 0x2 ;  /* 0x0000000223237836 */ /* 0x000fe40000000000 */
[----:B------:R-:W-:Y:S02]  /*17c0*/  VIADD R14, R14, 0x2 ;  /* 0x000000020e0e7836 */ /* 0x000fe40000000000 */
[----:B-1----:R-:W-:-:S04]  /*17d0*/  @P2 IMAD.IADD R4, R4, 0x1, R25 ;  /* 0x0000000104042824 */ /* 0x002fc800078e0219 */
[----:B----4-:R-:W-:Y:S02]  /*17e0*/  @P1 IMAD.IADD R4, R4, 0x1, R27 ;  /* 0x0000000104041824 */ /* 0x010fe400078e021b */
[----:B--2---:R-:W-:-:S04]  /*17f0*/  @P2 IMAD R2, R20, R25, R2 ;  /* 0x0000001914022224 */ /* 0x004fc800078e0202 */
[----:B---3--:R-:W-:-:S07]  /*1800*/  @P1 IMAD R2, R23, R27, R2 ;  /* 0x0000001b17021224 */ /* 0x008fce00078e0202 */
.L_x_67:
[----:B0-----:R-:W-:Y:S02]  /*1810*/  ISETP.GE.AND P1, PT, R14, UR5, PT ;  /* 0x000000050e007c0c */ /* 0x001fe4000bf26270 */
[----:B------:R-:W-:Y:S02]  /*1820*/  LOP3.LUT R12, R12, 0x1, RZ, 0xc0, !PT ;  /* 0x000000010c0c7812 */ /* 0x000fe400078ec0ff */
[----:B------:R-:W-:-:S04]  /*1830*/  ISETP.GT.AND P1, PT, R14, -0x1, !P1 ;  /* 0xffffffff0e00780c */ /* 0x000fc80004f24270 */
[----:B------:R-:W-:-:S04]  /*1840*/  PLOP3.LUT P1, PT, P0, P1, PT, 0x80, 0x8 ;  /* 0x000000000008781c */ /* 0x000fc80000723070 */
[----:B------:R-:W-:-:S13]  /*1850*/  ISETP.NE.U32.OR P1, PT, R12, 0x1, !P1 ;  /* 0x000000010c00780c */ /* 0x000fda0004f25470 */
[----:B------:R-:W-:Y:S05]  /*1860*/  @P1 BRA `(.L_x_64) ;  /* 0x0000000000241947 */ /* 0x000fea0003800000 */
[----:B------:R-:W0:Y:S01]  /*1870*/  LDCU.64 UR4, c[0x0][0x380] ;  /* 0x00007000ff0477ac */ /* 0x000e220008000a00 */
[----:B------:R-:W-:-:S05]  /*1880*/  IMAD R33, R14, R33, R8 ;  /* 0x000000210e217224 */ /* 0x000fca00078e0208 */
[----:B0-----:R-:W-:-:S04]  /*1890*/  IADD3 R20, P0, PT, R33, UR4, RZ ;  /* 0x0000000421147c10 */ /* 0x001fc8000ff1e0ff */
[----:B------:R-:W-:-:S05]  /*18a0*/  LEA.HI.X.SX32 R21, R33, UR5, 0x1, P0 ;  /* 0x0000000521157c11 */ /* 0x000fca00080f0eff */
[----:B------:R-:W2:Y:S01]  /*18b0*/  LDG.E.U8 R20, desc[UR6][R20.64] ;  /* 0x0000000614147981 */ /* 0x000ea2000c1e1100 */
[----:B------:R-:W-:-:S05]  /*18c0*/  IMAD R10, R35, 0x4, R10 ;  /* 0x00000004230a7824 */ /* 0x000fca00078e020a */
[----:B------:R-:W0:Y:S02]  /*18d0*/  LDS R23, [R10] ;  /* 0x000000000a177984 */ /* 0x000e240000000800 */
[----:B0-----:R-:W-:Y:S01]  /*18e0*/  IADD3 R4, PT, PT, R4, R23, RZ ;  /* 0x0000001704047210 */ /* 0x001fe20007ffe0ff */
[----:B--2---:R-:W-:-:S07]  /*18f0*/  IMAD R2, R23, R20, R2 ;  /* 0x0000001417027224 */ /* 0x004fce00078e0202 */
.L_x_64:
[----:B------:R-:W-:Y:S05]  /*1900*/  BSYNC.RECONVERGENT B0 ;  /* 0x0000000000007941 */ /* 0x000fea0003800200 */
.L_x_63:
[----:B------:R-:W0:Y:S01]  /*1910*/  LDCU UR4, c[0x0][0x398] ;  /* 0x00007300ff0477ac */ /* 0x000e220008000800 */
[----:B------:R-:W-:Y:S02]  /*1920*/  VIADD R6, R6, 0x1 ;  /* 0x0000000106067836 */ /* 0x000fe40000000000 */
[----:B------:R-:W-:-:S03]  /*1930*/  VIADD R8, R8, 0x1 ;  /* 0x0000000108087836 */ /* 0x000fc60000000000 */
[----:B0-----:R-:W-:-:S13]  /*1940*/  ISETP.NE.AND P0, PT, R6, UR4, PT ;  /* 0x0000000406007c0c */ /* 0x001fda000bf05270 */
[----:B------:R-:W-:Y:S05]  /*1950*/  @P0 BRA `(.L_x_68) ;  /* 0xfffffff000140947 */ /* 0x000fea000383ffff */
.L_x_59:
[----:B------:R-:W-:Y:S01]  /*1960*/  ISETP.GE.AND P0, PT, R4, 0x1, PT ;  /* 0x000000010400780c */ /* 0x000fe20003f06270 */
[----:B------:R-:W-:Y:S01]  /*1970*/  BSSY.RECONVERGENT B0, `(.L_x_69) ;  /* 0x000001d000007945 */ /* 0x000fe20003800200 */
[----:B------:R-:W-:-:S11]  /*1980*/  IMAD.MOV.U32 R5, RZ, RZ, R2 ;  /* 0x000000ffff057224 */ /* 0x000fd600078e0002 */
[----:B------:R-:W-:Y:S05]  /*1990*/  @!P0 BRA `(.L_x_70) ;  /* 0x0000000000688947 */ /* 0x000fea0003800000 */
[-C--:B01----:R-:W-:Y:S02]  /*19a0*/  IABS R9, R4.reuse ;  /* 0x0000000400097213 */ /* 0x083fe40000000000 */
[----:B--2-4-:R-:W-:Y:S02]  /*19b0*/  IABS R10, R5 ;  /* 0x00000005000a7213 */ /* 0x014fe40000000000 */
[----:B------:R-:W0:Y:S01]  /*19c0*/  I2F.RP R2, R9 ;  /* 0x0000000900027306 */ /* 0x000e220000209400 */
[----:B------:R-:W-:-:S07]  /*19d0*/  IABS R12, R4 ;  /* 0x00000004000c7213 */ /* 0x000fce0000000000 */
[----:B0-----:R-:W0:Y:S02]  /*19e0*/  MUFU.RCP R2, R2 ;  /* 0x0000000200027308 */ /* 0x001e240000001000 */
[----:B0-----:R-:W-:Y:S02]  /*19f0*/  VIADD R6, R2, 0xffffffe ;  /* 0x0ffffffe02067836 */ /* 0x001fe40000000000 */
[----:B------:R-:W-:-:S04]  /*1a00*/  IMAD.MOV R2, RZ, RZ, -R12 ;  /* 0x000000ffff027224 */ /* 0x000fc800078e0a0c */
[----:B------:R0:W1:Y:S02]  /*1a10*/  F2I.FTZ.U32.TRUNC.NTZ R7, R6 ;  /* 0x0000000600077305 */ /* 0x000064000021f000 */
[----:B0-----:R-:W-:Y:S02]  /*1a20*/  IMAD.MOV.U32 R6, RZ, RZ, RZ ;  /* 0x000000ffff067224 */ /* 0x001fe400078e00ff */
[----:B-1----:R-:W-:-:S04]  /*1a30*/  IMAD.MOV R8, RZ, RZ, -R7 ;  /* 0x000000ffff087224 */ /* 0x002fc800078e0a07 */
[----:B------:R-:W-:Y:S02]  /*1a40*/  IMAD R11, R8, R9, RZ ;  /* 0x00000009080b7224 */ /* 0x000fe400078e02ff */
[----:B------:R-:W-:Y:S02]  /*1a50*/  IMAD.MOV.U32 R8, RZ, RZ, R10 ;  /* 0x000000ffff087224 */ /* 0x000fe400078e000a */
[----:B------:R-:W-:-:S06]  /*1a60*/  IMAD.HI.U32 R7, R7, R11, R6 ;  /* 0x0000000b07077227 */ /* 0x000fcc00078e0006 */
[----:B------:R-:W-:-:S04]  /*1a70*/  IMAD.HI.U32 R7, R7, R8, RZ ;  /* 0x0000000807077227 */ /* 0x000fc800078e00ff */
[----:B------:R-:W-:-:S05]  /*1a80*/  IMAD R2, R7, R2, R8 ;  /* 0x0000000207027224 */ /* 0x000fca00078e0208 */
[----:B------:R-:W-:-:S13]  /*1a90*/  ISETP.GT.U32.AND P1, PT, R9, R2, PT ;  /* 0x000000020900720c */ /* 0x000fda0003f24070 */
[----:B------:R-:W-:Y:S02]  /*1aa0*/  @!P1 IMAD.IADD R2, R2, 0x1, -R9 ;  /* 0x0000000102029824 */ /* 0x000fe400078e0a09 */
[----:B------:R-:W-:Y:S01]  /*1ab0*/  @!P1 VIADD R7, R7, 0x1 ;  /* 0x0000000107079836 */ /* 0x000fe20000000000 */
[----:B------:R-:W-:Y:S02]  /*1ac0*/  ISETP.NE.AND P1, PT, R4, RZ, PT ;  /* 0x000000ff0400720c */ /* 0x000fe40003f25270 */
[----:B------:R-:W-:Y:S02]  /*1ad0*/  ISETP.GE.U32.AND P0, PT, R2, R9, PT ;  /* 0x000000090200720c */ /* 0x000fe40003f06070 */
[----:B------:R-:W-:-:S04]  /*1ae0*/  LOP3.LUT R2, R5, R4, RZ, 0x3c, !PT ;  /* 0x0000000405027212 */ /* 0x000fc800078e3cff */
[----:B------:R-:W-:-:S07]  /*1af0*/  ISETP.GE.AND P2, PT, R2, RZ, PT ;  /* 0x000000ff0200720c */ /* 0x000fce0003f46270 */
[----:B------:R-:W-:-:S06]  /*1b00*/  @P0 VIADD R7, R7, 0x1 ;  /* 0x0000000107070836 */ /* 0x000fcc0000000000 */
[----:B------:R-:W-:Y:S01]  /*1b10*/  @!P2 IMAD.MOV R7, RZ, RZ, -R7 ;  /* 0x000000ffff07a224 */ /* 0x000fe200078e0a07 */
[----:B------:R-:W-:-:S05]  /*1b20*/  @!P1 LOP3.LUT R7, RZ, R4, RZ, 0x33, !PT ;  /* 0x00000004ff079212 */ /* 0x000fca00078e33ff */
[----:B------:R-:W-:-:S07]  /*1b30*/  IMAD.MOV.U32 R5, RZ, RZ, R7 ;  /* 0x000000ffff057224 */ /* 0x000fce00078e0007 */
.L_x_70:
[----:B------:R-:W-:Y:S05]  /*1b40*/  BSYNC.RECONVERGENT B0 ;  /* 0x0000000000007941 */ /* 0x000fea0003800200 */
.L_x_69:
[----:B------:R-:W3:Y:S01]  /*1b50*/  LDCU UR8, c[0x0][0x388] ;  /* 0x00007100ff0877ac */ /* 0x000ee20008000800 */
[----:B------:R-:W5:Y:S01]  /*1b60*/  LDCU.64 UR4, c[0x0][0x3a0] ;  /* 0x00007400ff0477ac */ /* 0x000f620008000a00 */
[----:B---3--:R-:W-:-:S05]  /*1b70*/  IMAD R0, R0, UR8, R3 ;  /* 0x0000000800007c24 */ /* 0x008fca000f8e0203 */
[----:B-----5:R-:W-:-:S04]  /*1b80*/  IADD3 R2, P0, PT, R0, UR4, RZ ;  /* 0x0000000400027c10 */ /* 0x020fc8000ff1e0ff */
[----:B------:R-:W-:-:S05]  /*1b90*/  LEA.HI.X.SX32 R3, R0, UR5, 0x1, P0 ;  /* 0x0000000500037c11 */ /* 0x000fca00080f0eff */
[----:B------:R-:W-:Y:S01]  /*1ba0*/  STG.E.U8 desc[UR6][R2.64], R5 ;  /* 0x0000000502007986 */ /* 0x000fe2000c101106 */
[----:B------:R-:W-:Y:S05]  /*1bb0*/  EXIT ;  /* 0x000000000000794d */ /* 0x000fea0003800000 */
.L_x_71:
        /* <DEDUP_REMOVED lines=12> */
.L_x_83:


//--------------------- .nv.shared.reserved.0     --------------------------
	.section	.nv.shared.reserved.0,"aw",@nobits
	.weak		__nv_reservedSMEM_offset_0_alias
	.size		__nv_reservedSMEM_offset_0_alias, 0, 64
	.other		__nv_reservedSMEM_offset_0_alias,@"STO_CUDA_RESERVED_SHARED STV_DEFAULT"
__nv_reservedSMEM_offset_0_alias:
	.zero		0
	.zero		64


//--------------------- .nv.shared.convolution    --------------------------
	.section	.nv.shared.convolution,"aw",@nobits
	.sectionflags	@""
	.align	4
.nv.shared.convolution:
	.zero		5120


//--------------------- .nv.constant0.get_magnitude --------------------------
	.section	.nv.constant0.get_magnitude,"a",@progbits
	.sectionflags	@""
	.align	4
.nv.constant0.get_magnitude:
	.zero		928


//--------------------- .nv.constant0.to_gray     --------------------------
	.section	.nv.constant0.to_gray,"a",@progbits
	.sectionflags	@""
	.align	4
.nv.constant0.to_gray:
	.zero		936


//--------------------- .nv.constant0.cc          --------------------------
	.section	.nv.constant0.cc,"a",@progbits
	.sectionflags	@""
	.align	4
.nv.constant0.cc:
	.zero		912


//--------------------- .nv.constant0.transpose   --------------------------
	.section	.nv.constant0.transpose,"a",@progbits
	.sectionflags	@""
	.align	4
.nv.constant0.transpose:
	.zero		920


//--------------------- .nv.constant0.mask        --------------------------
	.section	.nv.constant0.mask,"a",@progbits
	.sectionflags	@""
	.align	4
.nv.constant0.mask:
	.zero		920


//--------------------- .nv.constant0.threshold   --------------------------
	.section	.nv.constant0.threshold,"a",@progbits
	.sectionflags	@""
	.align	4
.nv.constant0.threshold:
	.zero		924


//--------------------- .nv.constant0.suppression --------------------------
	.section	.nv.constant0.suppression,"a",@progbits
	.sectionflags	@""
	.align	4
.nv.constant0.suppression:
	.zero		928


//--------------------- .nv.constant0.sobel       --------------------------
	.section	.nv.constant0.sobel,"a",@progbits
	.sectionflags	@""
	.align	4
.nv.constant0.sobel:
	.zero		928


//--------------------- .nv.constant0.convolution --------------------------
	.section	.nv.constant0.convolution,"a",@progbits
	.sectionflags	@""
	.align	4
.nv.constant0.convolution:
	.zero		936


//--------------------- SYMBOLS --------------------------

	.type		.nv.reservedSmem.offset0,@object
	.size		.nv.reservedSmem.offset0,0x4
	.type		.nv.reservedSmem.cap,@object
	.size		.nv.reservedSmem.cap,0x4
